# CuTe-DSL kernel — source=cudnn_frontend_dsl family=grouped_gemm_swiglu
# config = {"ab_dtype": "Float8E4M3FN", "sf_vec": 16, "d_dtype": "Float4E2M1FN", "vector_f32": false, "mma_mn": [256, 256], "cluster_mn": [2, 1]}


// ===== COMPILED SASS (sm_100a) =====

	.target	sm_100a

	.elftype	@"ET_EXEC"


//--------------------- .note.nv.tkinfo           --------------------------
	.section	.note.nv.tkinfo,"",@"SHT_NOTE"
	.sectionflags	@"SHF_NOTE_NV_TKINFO"
	.tkinfo
        /*0018*/ 	.word	0x00000081
        /*0030*/ 	.string	""
        /*0030*/ 	.string	"ptxas"
        /*0030*/ 	.string	"Cuda compilation tools, release 12.9, V12.9.83"
        /*0030*/ 	.string	"Build system must define TOOLS_VERSION_EXTENDED"
        /*0030*/ 	.string	"-O 3 -arch sm_100a "



//--------------------- .note.nv.cuver            --------------------------
	.section	.note.nv.cuver,"",@"SHT_NOTE"
	.sectionflags	@"SHF_NOTE_NV_CUVER"
        /*0018*/ 	.short	0x0001
        /*001a*/ 	.short	0x0064
        /*001c*/ 	.short	0x0001
        /*001e*/ 	.short	0x0000
        /*0020*/ 	.short	0x0001
        /*0022*/ 	.short	0x0000


//--------------------- .nv.info                  --------------------------
	.section	.nv.info,"",@"SHT_CUDA_INFO"
	.align	4


	//----- nvinfo : EIATTR_REGCOUNT
	.align		4
        /*0000*/ 	.byte	0x04, 0x2f
        /*0002*/ 	.short	(.L_6 - .L_5)
	.align		4
.L_5:
        /*0004*/ 	.word	index@(kernel_cutlass_kernel_cudnngrouped_gemmgrouped_gemm_swiglugrouped_gemm_swiglu_quantBlockScaledContiguousGroupedGemmKernel_object_at__TiledMMA_ThrLayoutVMNK21111000_PermutationMNK____MMAAt_0)
        /*0008*/ 	.word	0x00000086


	//----- nvinfo : EIATTR_FRAME_SIZE
	.align		4
.L_6:
        /*000c*/ 	.byte	0x04, 0x11
        /*000e*/ 	.short	(.L_8 - .L_7)
	.align		4
.L_7:
        /*0010*/ 	.word	index@($__internal_2_$__cuda_sm10x_tcgen05_guardrail_trap_unallocated_columns_being_dealloced)
        /*0014*/ 	.word	0x00000000


	//----- nvinfo : EIATTR_FRAME_SIZE
	.align		4
.L_8:
        /*0018*/ 	.byte	0x04, 0x11
        /*001a*/ 	.short	(.L_10 - .L_9)
	.align		4
.L_9:
        /*001c*/ 	.word	index@($__internal_1_$__cuda_sm10x_tcgen05_guardrail_trap_phase_invalid_during_alloc)
        /*0020*/ 	.word	0x00000000


	//----- nvinfo : EIATTR_FRAME_SIZE
	.align		4
.L_10:
        /*0024*/ 	.byte	0x04, 0x11
        /*0026*/ 	.short	(.L_12 - .L_11)
	.align		4
.L_11:
        /*0028*/ 	.word	index@($__internal_0_$__cuda_sm10x_tcgen05_guardrail_trap_col_being_dealloced_not_returned_by_alloc)
        /*002c*/ 	.word	0x00000000


	//----- nvinfo : EIATTR_FRAME_SIZE
	.align		4
.L_12:
        /*0030*/ 	.byte	0x04, 0x11
        /*0032*/ 	.short	(.L_14 - .L_13)
	.align		4
.L_13:
        /*0034*/ 	.word	index@(kernel_cutlass_kernel_cudnngrouped_gemmgrouped_gemm_swiglugrouped_gemm_swiglu_quantBlockScaledContiguousGroupedGemmKernel_object_at__TiledMMA_ThrLayoutVMNK21111000_PermutationMNK____MMAAt_0)
        /*0038*/ 	.word	0x00000000


	//----- nvinfo : EIATTR_MIN_STACK_SIZE
	.align		4
.L_14:
        /*003c*/ 	.byte	0x04, 0x12
        /*003e*/ 	.short	(.L_16 - .L_15)
	.align		4
.L_15:
        /*0040*/ 	.word	index@(kernel_cutlass_kernel_cudnngrouped_gemmgrouped_gemm_swiglugrouped_gemm_swiglu_quantBlockScaledContiguousGroupedGemmKernel_object_at__TiledMMA_ThrLayoutVMNK21111000_PermutationMNK____MMAAt_0)
        /*0044*/ 	.word	0x00000000
.L_16:


//--------------------- .nv.info.kernel_cutlass_kernel_cudnngrouped_gemmgrouped_gemm_swiglugrouped_gemm_swiglu_quantBlockScaledContiguousGroupedGemmKernel_object_at__TiledMMA_ThrLayoutVMNK21111000_PermutationMNK____MMAAt_0 --------------------------
	.section	.nv.info.kernel_cutlass_kernel_cudnngrouped_gemmgrouped_gemm_swiglugrouped_gemm_swiglu_quantBlockScaledContiguousGroupedGemmKernel_object_at__TiledMMA_ThrLayoutVMNK21111000_PermutationMNK____MMAAt_0,"",@"SHT_CUDA_INFO"
	.sectionflags	@""
	.align	4


	//----- nvinfo : EIATTR_CUDA_API_VERSION
	.align		4
        /*0000*/ 	.byte	0x04, 0x37
        /*0002*/ 	.short	(.L_18 - .L_17)
.L_17:
        /*0004*/ 	.word	0x00000081


	//----- nvinfo : EIATTR_KPARAM_INFO
	.align		4
.L_18:
        /*0008*/ 	.byte	0x04, 0x17
        /*000a*/ 	.short	(.L_20 - .L_19)
.L_19:
        /*000c*/ 	.word	0x00000000
        /*0010*/ 	.short	0x000f
        /*0012*/ 	.short	0x03f8
        /*0014*/ 	.byte	0x00, 0xf0, 0x31, 0x00


	//----- nvinfo : EIATTR_KPARAM_INFO
	.align		4
.L_20:
        /*0018*/ 	.byte	0x04, 0x17
        /*001a*/ 	.short	(.L_22 - .L_21)
.L_21:
        /*001c*/ 	.word	0x00000000
        /*0020*/ 	.short	0x000e
        /*0022*/ 	.short	0x03ec
        /*0024*/ 	.byte	0x00, 0xf0, 0x31, 0x00


	//----- nvinfo : EIATTR_KPARAM_INFO
	.align		4
.L_22:
        /*0028*/ 	.byte	0x04, 0x17
        /*002a*/ 	.short	(.L_24 - .L_23)
.L_23:
        /*002c*/ 	.word	0x00000000
        /*0030*/ 	.short	0x000d
        /*0032*/ 	.short	0x03e0
        /*0034*/ 	.byte	0x00, 0xf0, 0x31, 0x00


	//----- nvinfo : EIATTR_KPARAM_INFO
	.align		4
.L_24:
        /*0038*/ 	.byte	0x04, 0x17
        /*003a*/ 	.short	(.L_26 - .L_25)
.L_25:
        /*003c*/ 	.word	0x00000000
        /*0040*/ 	.short	0x000c
        /*0042*/ 	.short	0x03d8
        /*0044*/ 	.byte	0x00, 0xf0, 0x21, 0x00


	//----- nvinfo : EIATTR_KPARAM_INFO
	.align		4
.L_26:
        /*0048*/ 	.byte	0x04, 0x17
        /*004a*/ 	.short	(.L_28 - .L_27)
.L_27:
        /*004c*/ 	.word	0x00000000
        /*0050*/ 	.short	0x000b
        /*0052*/ 	.short	0x03d0
        /*0054*/ 	.byte	0x00, 0xf0, 0x21, 0x00


	//----- nvinfo : EIATTR_KPARAM_INFO
	.align		4
.L_28:
        /*0058*/ 	.byte	0x04, 0x17
        /*005a*/ 	.short	(.L_30 - .L_29)
.L_29:
        /*005c*/ 	.word	0x00000000
        /*0060*/ 	.short	0x000a
        /*0062*/ 	.short	0x03c8
        /*0064*/ 	.byte	0x00, 0xf0, 0x21, 0x00


	//----- nvinfo : EIATTR_KPARAM_INFO
	.align		4
.L_30:
        /*0068*/ 	.byte	0x04, 0x17
        /*006a*/ 	.short	(.L_32 - .L_31)
.L_31:
        /*006c*/ 	.word	0x00000000
        /*0070*/ 	.short	0x0009
        /*0072*/ 	.short	0x03c0
        /*0074*/ 	.byte	0x00, 0xf0, 0x21, 0x00


	//----- nvinfo : EIATTR_KPARAM_INFO
	.align		4
.L_32:
        /*0078*/ 	.byte	0x04, 0x17
        /*007a*/ 	.short	(.L_34 - .L_33)
.L_33:
        /*007c*/ 	.word	0x00000000
        /*0080*/ 	.short	0x0008
        /*0082*/ 	.short	0x0340
        /*0084*/ 	.byte	0x00, 0xf0, 0x01, 0x02


	//----- nvinfo : EIATTR_KPARAM_INFO
	.align		4
.L_34:
        /*0088*/ 	.byte	0x04, 0x17
        /*008a*/ 	.short	(.L_36 - .L_35)
.L_35:
        /*008c*/ 	.word	0x00000000
        /*0090*/ 	.short	0x0007
        /*0092*/ 	.short	0x02c0
        /*0094*/ 	.byte	0x00, 0xf0, 0x01, 0x02


	//----- nvinfo : EIATTR_KPARAM_INFO
	.align		4
.L_36:
        /*0098*/ 	.byte	0x04, 0x17
        /*009a*/ 	.short	(.L_38 - .L_37)
.L_37:
        /*009c*/ 	.word	0x00000000
        /*00a0*/ 	.short	0x0006
        /*00a2*/ 	.short	0x0240
        /*00a4*/ 	.byte	0x00, 0xf0, 0x01, 0x02


	//----- nvinfo : EIATTR_KPARAM_INFO
	.align		4
.L_38:
        /*00a8*/ 	.byte	0x04, 0x17
        /*00aa*/ 	.short	(.L_40 - .L_39)
.L_39:
        /*00ac*/ 	.word	0x00000000
        /*00b0*/ 	.short	0x0005
        /*00b2*/ 	.short	0x01c0
        /*00b4*/ 	.byte	0x00, 0xf0, 0x01, 0x02


	//----- nvinfo : EIATTR_KPARAM_INFO
	.align		4
.L_40:
        /*00b8*/ 	.byte	0x04, 0x17
        /*00ba*/ 	.short	(.L_42 - .L_41)
.L_41:
        /*00bc*/ 	.word	0x00000000
        /*00c0*/ 	.short	0x0004
        /*00c2*/ 	.short	0x0140
        /*00c4*/ 	.byte	0x00, 0xf0, 0x01, 0x02


	//----- nvinfo : EIATTR_KPARAM_INFO
	.align		4
.L_42:
        /*00c8*/ 	.byte	0x04, 0x17
        /*00ca*/ 	.short	(.L_44 - .L_43)
.L_43:
        /*00cc*/ 	.word	0x00000000
        /*00d0*/ 	.short	0x0003
        /*00d2*/ 	.short	0x00c0
        /*00d4*/ 	.byte	0x00, 0xf0, 0x01, 0x02


	//----- nvinfo : EIATTR_KPARAM_INFO
	.align		4
.L_44:
        /*00d8*/ 	.byte	0x04, 0x17
        /*00da*/ 	.short	(.L_46 - .L_45)
.L_45:
        /*00dc*/ 	.word	0x00000000
        /*00e0*/ 	.short	0x0002
        /*00e2*/ 	.short	0x0040
        /*00e4*/ 	.byte	0x00, 0xf0, 0x01, 0x02


	//----- nvinfo : EIATTR_KPARAM_INFO
	.align		4
.L_46:
        /*00e8*/ 	.byte	0x04, 0x17
        /*00ea*/ 	.short	(.L_48 - .L_47)
.L_47:
        /*00ec*/ 	.word	0x00000000
        /*00f0*/ 	.short	0x0001
        /*00f2*/ 	.short	0x000c
        /*00f4*/ 	.byte	0x00, 0xf0, 0x31, 0x00


	//----- nvinfo : EIATTR_KPARAM_INFO
	.align		4
.L_48:
        /*00f8*/ 	.byte	0x04, 0x17
        /*00fa*/ 	.short	(.L_50 - .L_49)
.L_49:
        /*00fc*/ 	.word	0x00000000
        /*0100*/ 	.short	0x0000
        /*0102*/ 	.short	0x0000
        /*0104*/ 	.byte	0x00, 0xf0, 0x31, 0x00


	//----- nvinfo : EIATTR_AT_ENTRY_FRAGMENTS
	.align		4
.L_50:
        /*0108*/ 	.byte	0x04, 0x4f
        /*010a*/ 	.short	(.L_52 - .L_51)


	//   ....[0]....
.L_51:
        /*010c*/ 	.word	0x00000004


	//   ....[1]....
        /*0110*/ 	.word	0x00000005


	//----- nvinfo : EIATTR_RESERVED_SMEM_USED
	.align		4
.L_52:
        /*0114*/ 	.byte	0x01, 0x41
	.zero		2


	//----- nvinfo : EIATTR_SPARSE_MMA_MASK
	.align		4
        /*0118*/ 	.byte	0x03, 0x50
        /*011a*/ 	.short	0x0000


	//----- nvinfo : EIATTR_TCGEN05_2CTA_USED
	.align		4
        /*011c*/ 	.byte	0x01, 0x52
	.zero		2


	//----- nvinfo : EIATTR_MAXREG_COUNT
	.align		4
        /*0120*/ 	.byte	0x03, 0x1b
        /*0122*/ 	.short	0x00ff


	//----- nvinfo : EIATTR_NUM_BARRIERS
	.align		4
        /*0124*/ 	.byte	0x02, 0x4c
        /*0126*/ 	.byte	0x05
	.zero		1


	//----- nvinfo : EIATTR_INT_WARP_WIDE_INSTR_OFFSETS
	.align		4
        /*0128*/ 	.byte	0x04, 0x31
        /*012a*/ 	.short	(.L_54 - .L_53)


	//   ....[0]....
.L_53:
        /*012c*/ 	.word	0x00005ab0


	//   ....[1]....
        /*0130*/ 	.word	0x00005b30


	//   ....[2]....
        /*0134*/ 	.word	0x00005b50


	//----- nvinfo : EIATTR_COOP_GROUP_MASK_REGIDS
	.align		4
.L_54:
        /*0138*/ 	.byte	0x04, 0x29
        /*013a*/ 	.short	(.L_56 - .L_55)


	//   ....[0]....
.L_55:
        /*013c*/ 	.word	0xffffffff


	//   ....[1]....
        /*0140*/ 	.word	0xffffffff


	//   ....[2]....
        /*0144*/ 	.word	0xffffffff


	//   ....[3]....
        /*0148*/ 	.word	0xffffffff


	//   ....[4]....
        /*014c*/ 	.word	0xffffffff


	//   ....[5]....
        /*0150*/ 	.word	0xffffffff


	//   ....[6]....
        /*0154*/ 	.word	0xffffffff


	//   ....[7]....
        /*0158*/ 	.word	0xffffffff


	//   ....[8]....
        /*015c*/ 	.word	0xffffffff


	//   ....[9]....
        /*0160*/ 	.word	0xffffffff


	//   ....[10]....
        /*0164*/ 	.word	0xffffffff


	//   ....[11]....
        /*0168*/ 	.word	0xffffffff


	//----- nvinfo : EIATTR_COOP_GROUP_INSTR_OFFSETS
	.align		4
.L_56:
        /*016c*/ 	.byte	0x04, 0x28
        /*016e*/ 	.short	(.L_58 - .L_57)


	//   ....[0]....
.L_57:
        /*0170*/ 	.word	0x00000140


	//   ....[1]....
        /*0174*/ 	.word	0x00000440


	//   ....[2]....
        /*0178*/ 	.word	0x000005b0


	//   ....[3]....
        /*017c*/ 	.word	0x00000830


	//   ....[4]....
        /*0180*/ 	.word	0x00000bc0


	//   ....[5]....
        /*0184*/ 	.word	0x00000e90


	//   ....[6]....
        /*0188*/ 	.word	0x00000ef0


	//   ....[7]....
        /*018c*/ 	.word	0x00002d10


	//   ....[8]....
        /*0190*/ 	.word	0x00003320


	//   ....[9]....
        /*0194*/ 	.word	0x00005610


	//   ....[10]....
        /*0198*/ 	.word	0x00005930


	//   ....[11]....
        /*019c*/ 	.word	0x00005bf0


	//----- nvinfo : EIATTR_VRC_CTA_INIT_COUNT
	.align		4
.L_58:
        /*01a0*/ 	.byte	0x02, 0x4a
        /*01a2*/ 	.byte	0x80
	.zero		1


	//----- nvinfo : EIATTR_MBARRIER_INSTR_OFFSETS
	.align		4
        /*01a4*/ 	.byte	0x04, 0x39
        /*01a6*/ 	.short	(.L_60 - .L_59)


	//   ....[0]....
.L_59:
        /*01a8*/ 	.word	0x00000350
        /*01ac*/ 	.word	0x000000ff
        /*01b0*/ 	.word	0x00000000
        /*01b4*/ 	.short	0x0100
        /*01b6*/ 	.byte	0x06
	.zero		1


	//   ....[1]....
        /*01b8*/ 	.word	0x00000360
        /*01bc*/ 	.word	0x000000ff
        /*01c0*/ 	.word	0x00000008
        /*01c4*/ 	.short	0x0100
        /*01c6*/ 	.byte	0x06
	.zero		1


	//   ....[2]....
        /*01c8*/ 	.word	0x00000370
        /*01cc*/ 	.word	0x000000ff
        /*01d0*/ 	.word	0x00000010
        /*01d4*/ 	.short	0x0100
        /*01d6*/ 	.byte	0x06
	.zero		1


	//   ....[3]....
        /*01d8*/ 	.word	0x00000380
        /*01dc*/ 	.word	0x000000ff
        /*01e0*/ 	.word	0x00000018
        /*01e4*/ 	.short	0x0100
        /*01e6*/ 	.byte	0x06
	.zero		1


	//   ....[4]....
        /*01e8*/ 	.word	0x00000390
        /*01ec*/ 	.word	0x000000ff
        /*01f0*/ 	.word	0x00000020
        /*01f4*/ 	.short	0x0100
        /*01f6*/ 	.byte	0x06
	.zero		1


	//   ....[5]....
        /*01f8*/ 	.word	0x000003a0
        /*01fc*/ 	.word	0x000000ff
        /*0200*/ 	.word	0x00000028
        /*0204*/ 	.short	0x0100
        /*0206*/ 	.byte	0x06
	.zero		1


	//   ....[6]....
        /*0208*/ 	.word	0x000003b0
        /*020c*/ 	.word	0x000000ff
        /*0210*/ 	.word	0x00000030
        /*0214*/ 	.short	0x0100
        /*0216*/ 	.byte	0x06
	.zero		1


	//   ....[7]....
        /*0218*/ 	.word	0x000003c0
        /*021c*/ 	.word	0x000000ff
        /*0220*/ 	.word	0x00000038
        /*0224*/ 	.short	0x0100
        /*0226*/ 	.byte	0x06
	.zero		1


	//   ....[8]....
        /*0228*/ 	.word	0x000003d0
        /*022c*/ 	.word	0x000000ff
        /*0230*/ 	.word	0x00000040
        /*0234*/ 	.short	0x0100
        /*0236*/ 	.byte	0x06
	.zero		1


	//   ....[9]....
        /*0238*/ 	.word	0x000003e0
        /*023c*/ 	.word	0x000000ff
        /*0240*/ 	.word	0x00000048
        /*0244*/ 	.short	0x0100
        /*0246*/ 	.byte	0x06
	.zero		1


	//   ....[10]....
        /*0248*/ 	.word	0x00000550
        /*024c*/ 	.word	0x000000ff
        /*0250*/ 	.word	0x00000050
        /*0254*/ 	.short	0x0100
        /*0256*/ 	.byte	0x07
	.zero		1


	//   ....[11]....
        /*0258*/ 	.word	0x00000560
        /*025c*/ 	.word	0x000000ff
        /*0260*/ 	.word	0x00000058
        /*0264*/ 	.short	0x0100
        /*0266*/ 	.byte	0x07
	.zero		1


	//   ....[12]....
        /*0268*/ 	.word	0x000006d0
        /*026c*/ 	.word	0x000000ff
        /*0270*/ 	.word	0x00000060
        /*0274*/ 	.short	0x0100
        /*0276*/ 	.byte	0x07
	.zero		1


	//   ....[13]....
        /*0278*/ 	.word	0x000006e0
        /*027c*/ 	.word	0x000000ff
        /*0280*/ 	.word	0x00000068
        /*0284*/ 	.short	0x0100
        /*0286*/ 	.byte	0x07
	.zero		1


	//   ....[14]....
        /*0288*/ 	.word	0x000006f0
        /*028c*/ 	.word	0x000000ff
        /*0290*/ 	.word	0x00000070
        /*0294*/ 	.short	0x0100
        /*0296*/ 	.byte	0x07
	.zero		1


	//   ....[15]....
        /*0298*/ 	.word	0x00000700
        /*029c*/ 	.word	0x000000ff
        /*02a0*/ 	.word	0x00000078
        /*02a4*/ 	.short	0x0100
        /*02a6*/ 	.byte	0x07
	.zero		1


	//   ....[16]....
        /*02a8*/ 	.word	0x000007d0
        /*02ac*/ 	.word	0x000000ff
        /*02b0*/ 	.word	0x00000080
        /*02b4*/ 	.short	0x0100
        /*02b6*/ 	.byte	0x06
	.zero		1


	//   ....[17]....
        /*02b8*/ 	.word	0x00000f50
        /*02bc*/ 	.word	0x0000000e
        /*02c0*/ 	.word	0x00000070
        /*02c4*/ 	.short	0x010a
        /*02c6*/ 	.byte	0xff
	.zero		1


	//   ....[18]....
        /*02c8*/ 	.word	0x00001030
        /*02cc*/ 	.word	0x0000000e
        /*02d0*/ 	.word	0x00000060
        /*02d4*/ 	.short	0x0101
        /*02d6*/ 	.byte	0xff
	.zero		1


	//   ....[19]....
        /*02d8*/ 	.word	0x00001260
        /*02dc*/ 	.word	0x00000002
        /*02e0*/ 	.word	0x00000070
        /*02e4*/ 	.short	0x010a
        /*02e6*/ 	.byte	0xff
	.zero		1


	//   ....[20]....
        /*02e8*/ 	.word	0x00001380
        /*02ec*/ 	.word	0x00000002
        /*02f0*/ 	.word	0x00000060
        /*02f4*/ 	.short	0x0101
        /*02f6*/ 	.byte	0xff
	.zero		1


	//   ....[21]....
        /*02f8*/ 	.word	0x00001390
        /*02fc*/ 	.word	0x00000003
        /*0300*/ 	.word	0x00000070
        /*0304*/ 	.short	0x010a
        /*0306*/ 	.byte	0xff
	.zero		1


	//   ....[22]....
        /*0308*/ 	.word	0x00001420
        /*030c*/ 	.word	0x000000ff
        /*0310*/ 	.word	0x00000060
        /*0314*/ 	.short	0x010a
        /*0316*/ 	.byte	0x22
	.zero		1


	//   ....[23]....
        /*0318*/ 	.word	0x000014a0
        /*031c*/ 	.word	0x000000ff
        /*0320*/ 	.word	0x00000070
        /*0324*/ 	.short	0x0101
        /*0326*/ 	.byte	0x22
	.zero		1


	//   ....[24]....
        /*0328*/ 	.word	0x000015b0
        /*032c*/ 	.word	0x000000ff
        /*0330*/ 	.word	0x00000028
        /*0334*/ 	.short	0x010a
        /*0336*/ 	.byte	0x06
	.zero		1


	//   ....[25]....
        /*0338*/ 	.word	0x00001770
        /*033c*/ 	.word	0x000000ff
        /*0340*/ 	.word	0x00000028
        /*0344*/ 	.short	0x010a
        /*0346*/ 	.byte	0x05
	.zero		1


	//   ....[26]....
        /*0348*/ 	.word	0x000019e0
        /*034c*/ 	.word	0x000000ff
        /*0350*/ 	.word	0x00000028
        /*0354*/ 	.short	0x010a
        /*0356*/ 	.byte	0x21
	.zero		1


	//   ....[27]....
        /*0358*/ 	.word	0x00001a20
        /*035c*/ 	.word	0x00000003
        /*0360*/ 	.word	0x00000060
        /*0364*/ 	.short	0x010a
        /*0366*/ 	.byte	0xff
	.zero		1


	//   ....[28]....
        /*0368*/ 	.word	0x00001ac0
        /*036c*/ 	.word	0x00000003
        /*0370*/ 	.word	0x00000070
        /*0374*/ 	.short	0x0101
        /*0376*/ 	.byte	0xff
	.zero		1


	//   ....[29]....
        /*0378*/ 	.word	0x00001c80
        /*037c*/ 	.word	0x000000ff
        /*0380*/ 	.word	0x00000028
        /*0384*/ 	.short	0x010a
        /*0386*/ 	.byte	0x05
	.zero		1


	//   ....[30]....
        /*0388*/ 	.word	0x00001d60
        /*038c*/ 	.word	0x000000ff
        /*0390*/ 	.word	0x00000060
        /*0394*/ 	.short	0x010a
        /*0396*/ 	.byte	0x0c
	.zero		1


	//   ....[31]....
        /*0398*/ 	.word	0x00001df0
        /*039c*/ 	.word	0x000000ff
        /*03a0*/ 	.word	0x00000070
        /*03a4*/ 	.short	0x0101
        /*03a6*/ 	.byte	0x0c
	.zero		1


	//   ....[32]....
        /*03a8*/ 	.word	0x000022d0
        /*03ac*/ 	.word	0x000000ff
        /*03b0*/ 	.word	0x00000000
        /*03b4*/ 	.short	0x010a
        /*03b6*/ 	.byte	0x19
	.zero		1


	//   ....[33]....
        /*03b8*/ 	.word	0x000022e0
        /*03bc*/ 	.word	0x000000ff
        /*03c0*/ 	.word	0x00000058
        /*03c4*/ 	.short	0x010a
        /*03c6*/ 	.byte	0x0c
	.zero		1


	//   ....[34]....
        /*03c8*/ 	.word	0x00002330
        /*03cc*/ 	.word	0x000000ff
        /*03d0*/ 	.word	0x00000058
        /*03d4*/ 	.short	0x010a
        /*03d6*/ 	.byte	0x0c
	.zero		1


	//   ....[35]....
        /*03d8*/ 	.word	0x00002580
        /*03dc*/ 	.word	0x000000ff
        /*03e0*/ 	.word	0x00000000
        /*03e4*/ 	.short	0x010a
        /*03e6*/ 	.byte	0x0d
	.zero		1


	//   ....[36]....
        /*03e8*/ 	.word	0x00002790
        /*03ec*/ 	.word	0x000000ff
        /*03f0*/ 	.word	0x00000000
        /*03f4*/ 	.short	0x010a
        /*03f6*/ 	.byte	0x10
	.zero		1


	//   ....[37]....
        /*03f8*/ 	.word	0x00002820
        /*03fc*/ 	.word	0x000000ff
        /*0400*/ 	.word	0x00000058
        /*0404*/ 	.short	0x010a
        /*0406*/ 	.byte	0x0c
	.zero		1


	//   ....[38]....
        /*0408*/ 	.word	0x00002840
        /*040c*/ 	.word	0x00000002
        /*0410*/ 	.word	0x00000060
        /*0414*/ 	.short	0x010a
        /*0416*/ 	.byte	0xff
	.zero		1


	//   ....[39]....
        /*0418*/ 	.word	0x000028f0
        /*041c*/ 	.word	0x00000002
        /*0420*/ 	.word	0x00000070
        /*0424*/ 	.short	0x0101
        /*0426*/ 	.byte	0xff
	.zero		1


	//   ....[40]....
        /*0428*/ 	.word	0x000029a0
        /*042c*/ 	.word	0x00000000
        /*0430*/ 	.word	0x00000058
        /*0434*/ 	.short	0x010a
        /*0436*/ 	.byte	0xff
	.zero		1


	//   ....[41]....
        /*0438*/ 	.word	0x000029e0
        /*043c*/ 	.word	0x00000000
        /*0440*/ 	.word	0x00000058
        /*0444*/ 	.short	0x010a
        /*0446*/ 	.byte	0xff
	.zero		1


	//   ....[42]....
        /*0448*/ 	.word	0x00002ae0
        /*044c*/ 	.word	0x000000ff
        /*0450*/ 	.word	0x00000080
        /*0454*/ 	.short	0x0100
        /*0456*/ 	.byte	0x05
	.zero		1


	//   ....[43]....
        /*0458*/ 	.word	0x00002bd0
        /*045c*/ 	.word	0x000000ff
        /*0460*/ 	.word	0x00000080
        /*0464*/ 	.short	0x0100
        /*0466*/ 	.byte	0x05
	.zero		1


	//   ....[44]....
        /*0468*/ 	.word	0x00002cc0
        /*046c*/ 	.word	0x000000ff
        /*0470*/ 	.word	0x00000080
        /*0474*/ 	.short	0x0100
        /*0476*/ 	.byte	0x05
	.zero		1


	//   ....[45]....
        /*0478*/ 	.word	0x00002f90
        /*047c*/ 	.word	0x00000003
        /*0480*/ 	.word	0x00000000
        /*0484*/ 	.short	0x010a
        /*0486*/ 	.byte	0xff
	.zero		1


	//   ....[46]....
        /*0488*/ 	.word	0x00002fb0
        /*048c*/ 	.word	0x00000003
        /*0490*/ 	.word	0x00000000
        /*0494*/ 	.short	0x010a
        /*0496*/ 	.byte	0xff
	.zero		1


	//   ....[47]....
        /*0498*/ 	.word	0x00003190
        /*049c*/ 	.word	0x00000003
        /*04a0*/ 	.word	0x00000000
        /*04a4*/ 	.short	0x010a
        /*04a6*/ 	.byte	0xff
	.zero		1


	//   ....[48]....
        /*04a8*/ 	.word	0x000031b0
        /*04ac*/ 	.word	0x00000003
        /*04b0*/ 	.word	0x00000000
        /*04b4*/ 	.short	0x010a
        /*04b6*/ 	.byte	0xff
	.zero		1


	//   ....[49]....
        /*04b8*/ 	.word	0x000032a0
        /*04bc*/ 	.word	0x00000003
        /*04c0*/ 	.word	0x00000000
        /*04c4*/ 	.short	0x0101
        /*04c6*/ 	.byte	0xff
	.zero		1


	//   ....[50]....
        /*04c8*/ 	.word	0x00003390
        /*04cc*/ 	.word	0x00000003
        /*04d0*/ 	.word	0x00000060
        /*04d4*/ 	.short	0x010a
        /*04d6*/ 	.byte	0xff
	.zero		1


	//   ....[51]....
        /*04d8*/ 	.word	0x000033f0
        /*04dc*/ 	.word	0x00000003
        /*04e0*/ 	.word	0x00000070
        /*04e4*/ 	.short	0x0101
        /*04e6*/ 	.byte	0xff
	.zero		1


	//   ....[52]....
        /*04e8*/ 	.word	0x00003800
        /*04ec*/ 	.word	0x00000003
        /*04f0*/ 	.word	0x00000050
        /*04f4*/ 	.short	0x010a
        /*04f6*/ 	.byte	0xff
	.zero		1


	//   ....[53]....
        /*04f8*/ 	.word	0x00003ee0
        /*04fc*/ 	.word	0x00000042
        /*0500*/ 	.word	0x00000000
        /*0504*/ 	.short	0x0101
        /*0506*/ 	.byte	0xff
	.zero		1


	//   ....[54]....
        /*0508*/ 	.word	0x000055d0
        /*050c*/ 	.word	0x00000005
        /*0510*/ 	.word	0x00000060
        /*0514*/ 	.short	0x010a
        /*0516*/ 	.byte	0xff
	.zero		1


	//   ....[55]....
        /*0518*/ 	.word	0x00005680
        /*051c*/ 	.word	0x00000005
        /*0520*/ 	.word	0x00000070
        /*0524*/ 	.short	0x0101
        /*0526*/ 	.byte	0xff
	.zero		1


	//   ....[56]....
        /*0528*/ 	.word	0x000058e0
        /*052c*/ 	.word	0x00000005
        /*0530*/ 	.word	0x00000000
        /*0534*/ 	.short	0x0101
        /*0536*/ 	.byte	0xff
	.zero		1


	//   ....[57]....
        /*0538*/ 	.word	0x000058f0
        /*053c*/ 	.word	0x00000003
        /*0540*/ 	.word	0x00000080
        /*0544*/ 	.short	0x010a
        /*0546*/ 	.byte	0xff
	.zero		1


	//   ....[58]....
        /*0548*/ 	.word	0x00005c90
        /*054c*/ 	.word	0x00000003
        /*0550*/ 	.word	0x00000080
        /*0554*/ 	.short	0x0100
        /*0556*/ 	.byte	0xff
	.zero		1


	//   ....[59]....
        /*0558*/ 	.word	0x00005cf0
        /*055c*/ 	.word	0x0000000e
        /*0560*/ 	.word	0x00000070
        /*0564*/ 	.short	0x010a
        /*0566*/ 	.byte	0xff
	.zero		1


	//   ....[60]....
        /*0568*/ 	.word	0x00005d50
        /*056c*/ 	.word	0x00000002
        /*0570*/ 	.word	0x00000070
        /*0574*/ 	.short	0x010a
        /*0576*/ 	.byte	0xff
	.zero		1


	//   ....[61]....
        /*0578*/ 	.word	0x00005db0
        /*057c*/ 	.word	0x00000003
        /*0580*/ 	.word	0x00000070
        /*0584*/ 	.short	0x010a
        /*0586*/ 	.byte	0xff
	.zero		1


	//   ....[62]....
        /*0588*/ 	.word	0x00005e10
        /*058c*/ 	.word	0x00000000
        /*0590*/ 	.word	0x00000060
        /*0594*/ 	.short	0x010a
        /*0596*/ 	.byte	0xff
	.zero		1


	//   ....[63]....
        /*0598*/ 	.word	0x00005e90
        /*059c*/ 	.word	0x00000000
        /*05a0*/ 	.word	0x00000028
        /*05a4*/ 	.short	0x010a
        /*05a6*/ 	.byte	0xff
	.zero		1


	//   ....[64]....
        /*05a8*/ 	.word	0x00005ef0
        /*05ac*/ 	.word	0x00000003
        /*05b0*/ 	.word	0x00000060
        /*05b4*/ 	.short	0x010a
        /*05b6*/ 	.byte	0xff
	.zero		1


	//   ....[65]....
        /*05b8*/ 	.word	0x00005f70
        /*05bc*/ 	.word	0x00000000
        /*05c0*/ 	.word	0x00000028
        /*05c4*/ 	.short	0x010a
        /*05c6*/ 	.byte	0xff
	.zero		1


	//   ....[66]....
        /*05c8*/ 	.word	0x00005fd0
        /*05cc*/ 	.word	0x00000002
        /*05d0*/ 	.word	0x00000060
        /*05d4*/ 	.short	0x010a
        /*05d6*/ 	.byte	0xff
	.zero		1


	//   ....[67]....
        /*05d8*/ 	.word	0x00006050
        /*05dc*/ 	.word	0x00000000
        /*05e0*/ 	.word	0x00000058
        /*05e4*/ 	.short	0x010a
        /*05e6*/ 	.byte	0xff
	.zero		1


	//   ....[68]....
        /*05e8*/ 	.word	0x000060d0
        /*05ec*/ 	.word	0x00000000
        /*05f0*/ 	.word	0x00000000
        /*05f4*/ 	.short	0x010a
        /*05f6*/ 	.byte	0xff
	.zero		1


	//   ....[69]....
        /*05f8*/ 	.word	0x00006140
        /*05fc*/ 	.word	0x00000002
        /*0600*/ 	.word	0x00000060
        /*0604*/ 	.short	0x010a
        /*0606*/ 	.byte	0xff
	.zero		1


	//   ....[70]....
        /*0608*/ 	.word	0x000061a0
        /*060c*/ 	.word	0x00000003
        /*0610*/ 	.word	0x00000000
        /*0614*/ 	.short	0x010a
        /*0616*/ 	.byte	0xff
	.zero		1


	//   ....[71]....
        /*0618*/ 	.word	0x00006200
        /*061c*/ 	.word	0x00000003
        /*0620*/ 	.word	0x00000000
        /*0624*/ 	.short	0x010a
        /*0626*/ 	.byte	0xff
	.zero		1


	//   ....[72]....
        /*0628*/ 	.word	0x00006250
        /*062c*/ 	.word	0x00000003
        /*0630*/ 	.word	0x00000060
        /*0634*/ 	.short	0x010a
        /*0636*/ 	.byte	0xff
	.zero		1


	//   ....[73]....
        /*0638*/ 	.word	0x000062b0
        /*063c*/ 	.word	0x00000003
        /*0640*/ 	.word	0x00000050
        /*0644*/ 	.short	0x010a
        /*0646*/ 	.byte	0xff
	.zero		1


	//   ....[74]....
        /*0648*/ 	.word	0x00006310
        /*064c*/ 	.word	0x00000005
        /*0650*/ 	.word	0x00000060
        /*0654*/ 	.short	0x010a
        /*0656*/ 	.byte	0xff
	.zero		1


	//   ....[75]....
        /*0658*/ 	.word	0x00006360
        /*065c*/ 	.word	0x00000003
        /*0660*/ 	.word	0x00000080
        /*0664*/ 	.short	0x010a
        /*0666*/ 	.byte	0xff
	.zero		1


	//----- nvinfo : EIATTR_NUM_MBARRIERS
	.align		4
.L_60:
        /*0668*/ 	.byte	0x03, 0x38
        /*066a*/ 	.short	0x0015


	//----- nvinfo : EIATTR_EXIT_INSTR_OFFSETS
	.align		4
        /*066c*/ 	.byte	0x04, 0x1c
        /*066e*/ 	.short	(.L_62 - .L_61)


	//   ....[0]....
.L_61:
        /*0670*/ 	.word	0x00005cd0


	//----- nvinfo : EIATTR_MAX_THREADS
	.align		4
.L_62:
        /*0674*/ 	.byte	0x04, 0x05
        /*0676*/ 	.short	(.L_64 - .L_63)
.L_63:
        /*0678*/ 	.word	0x000000e0
        /*067c*/ 	.word	0x00000001
        /*0680*/ 	.word	0x00000001


	//----- nvinfo : EIATTR_CRS_STACK_SIZE
	.align		4
.L_64:
        /*0684*/ 	.byte	0x04, 0x1e
        /*0686*/ 	.short	(.L_66 - .L_65)
.L_65:
        /*0688*/ 	.word	0x00000000


	//----- nvinfo : EIATTR_CBANK_PARAM_SIZE
	.align		4
.L_66:
        /*068c*/ 	.byte	0x03, 0x19
        /*068e*/ 	.short	0x0404


	//----- nvinfo : EIATTR_PARAM_CBANK
	.align		4
        /*0690*/ 	.byte	0x04, 0x0a
        /*0692*/ 	.short	(.L_68 - .L_67)
	.align		4
.L_67:
        /*0694*/ 	.word	index@(.nv.constant0.kernel_cutlass_kernel_cudnngrouped_gemmgrouped_gemm_swiglugrouped_gemm_swiglu_quantBlockScaledContiguousGroupedGemmKernel_object_at__TiledMMA_ThrLayoutVMNK21111000_PermutationMNK____MMAAt_0)
        /*0698*/ 	.short	0x0380
        /*069a*/ 	.short	0x0404


	//----- nvinfo : EIATTR_SW_WAR
	.align		4
.L_68:
        /*069c*/ 	.byte	0x04, 0x36
        /*069e*/ 	.short	(.L_70 - .L_69)
.L_69:
        /*06a0*/ 	.word	0x00000008
.L_70:


//--------------------- .nv.compat                --------------------------
	.section	.nv.compat,"",@"SHT_CUDA_COMPAT_INFO"
	.align	4
        /*0000*/ 	.byte	0x02, 0x02, 0x02, 0x00, 0x02, 0x05, 0x05, 0x00, 0x02, 0x03, 0x01, 0x00, 0x02, 0x06, 0x01, 0x00


//--------------------- .nv.callgraph             --------------------------
	.section	.nv.callgraph,"",@"SHT_CUDA_CALLGRAPH"
	.align	4
	.sectionentsize	8
	.align		4
        /*0000*/ 	.word	0x00000000
	.align		4
        /*0004*/ 	.word	0xffffffff
	.align		4
        /*0008*/ 	.word	0x00000000
	.align		4
        /*000c*/ 	.word	0xfffffffe
	.align		4
        /*0010*/ 	.word	0x00000000
	.align		4
        /*0014*/ 	.word	0xfffffffd
	.align		4
        /*0018*/ 	.word	0x00000000
	.align		4
        /*001c*/ 	.word	0xfffffffc


//--------------------- .text.kernel_cutlass_kernel_cudnngrouped_gemmgrouped_gemm_swiglugrouped_gemm_swiglu_quantBlockScaledContiguousGroupedGemmKernel_object_at__TiledMMA_ThrLayoutVMNK21111000_PermutationMNK____MMAAt_0 --------------------------
	.section	.text.kernel_cutlass_kernel_cudnngrouped_gemmgrouped_gemm_swiglugrouped_gemm_swiglu_quantBlockScaledContiguousGroupedGemmKernel_object_at__TiledMMA_ThrLayoutVMNK21111000_PermutationMNK____MMAAt_0,"ax",@progbits
	.align	128
        .global         kernel_cutlass_kernel_cudnngrouped_gemmgrouped_gemm_swiglugrouped_gemm_swiglu_quantBlockScaledContiguousGroupedGemmKernel_object_at__TiledMMA_ThrLayoutVMNK21111000_PermutationMNK____MMAAt_0
        .type           kernel_cutlass_kernel_cudnngrouped_gemmgrouped_gemm_swiglugrouped_gemm_swiglu_quantBlockScaledContiguousGroupedGemmKernel_object_at__TiledMMA_ThrLayoutVMNK21111000_PermutationMNK____MMAAt_0,@function
        .size           kernel_cutlass_kernel_cudnngrouped_gemmgrouped_gemm_swiglugrouped_gemm_swiglu_quantBlockScaledContiguousGroupedGemmKernel_object_at__TiledMMA_ThrLayoutVMNK21111000_PermutationMNK____MMAAt_0,(.L_x_116 - kernel_cutlass_kernel_cudnngrouped_gemmgrouped_gemm_swiglugrouped_gemm_swiglu_quantBlockScaledContiguousGroupedGemmKernel_object_at__TiledMMA_ThrLayoutVMNK21111000_PermutationMNK____MMAAt_0)
        .other          kernel_cutlass_kernel_cudnngrouped_gemmgrouped_gemm_swiglugrouped_gemm_swiglu_quantBlockScaledContiguousGroupedGemmKernel_object_at__TiledMMA_ThrLayoutVMNK21111000_PermutationMNK____MMAAt_0,@"STO_CUDA_ENTRY STV_DEFAULT"
kernel_cutlass_kernel_cudnngrouped_gemmgrouped_gemm_swiglugrouped_gemm_swiglu_quantBlockScaledContiguousGroupedGemmKernel_object_at__TiledMMA_ThrLayoutVMNK21111000_PermutationMNK____MMAAt_0:
.text.kernel_cutlass_kernel_cudnngrouped_gemmgrouped_gemm_swiglugrouped_gemm_swiglu_quantBlockScaledContiguousGroupedGemmKernel_object_at__TiledMMA_ThrLayoutVMNK21111000_PermutationMNK____MMAAt_0:
[----:B------:R-:W1:Y:S01]  /*0000*/  LDC R1, c[0x0][0x37c] ;  /* 0x0000df00ff017b82 */ /* 0x000e620000000800 */
[----:B------:R-:W2:Y:S01]  /*0010*/  S2R R3, SR_TID.Y ;  /* 0x0000000000037919 */ /* 0x000ea20000002200 */
[----:B------:R-:W3:Y:S06]  /*0020*/  LDCU UR5, c[0x0][0x360] ;  /* 0x00006c00ff0577ac */ /* 0x000eec0008000800 */
[----:B------:R-:W4:Y:S01]  /*0030*/  S2UR UR23, SR_CTAID.X ;  /* 0x00000000001779c3 */ /* 0x000f220000002500 */
[----:B------:R-:W2:Y:S01]  /*0040*/  S2R R0, SR_TID.Z ;  /* 0x0000000000007919 */ /* 0x000ea20000002300 */
[----:B------:R-:W2:Y:S01]  /*0050*/  LDCU UR4, c[0x0][0x364] ;  /* 0x00006c80ff0477ac */ /* 0x000ea20008000800 */
[----:B------:R-:W3:Y:S01]  /*0060*/  S2R R68, SR_TID.X ;  /* 0x0000000000447919 */ /* 0x000ee20000002100 */
[----:B------:R-:W5:Y:S01]  /*0070*/  LDCU.U8 UR8, c[0x0][0x382] ;  /* 0x00007040ff0877ac */ /* 0x000f620008000000 */
[----:B------:R-:W4:Y:S01]  /*0080*/  LDCU.U8 UR7, c[0x0][0x381] ;  /* 0x00007020ff0777ac */ /* 0x000f220008000000 */
[----:B------:R-:W4:Y:S02]  /*0090*/  LDCU UR6, c[0x0][0x36c] ;  /* 0x00006d80ff0677ac */ /* 0x000f240008000800 */
[----:B----4-:R-:W-:-:S02]  /*00a0*/  ULOP3.LUT UR23, UR23, 0x1, URZ, 0xc0, !UPT ;  /* 0x0000000117177892 */ /* 0x010fc4000f8ec0ff */
[----:B-----5:R-:W-:Y:S02]  /*00b0*/  ULOP3.LUT UR8, UR8, 0x1, URZ, 0xc0, !UPT ;  /* 0x0000000108087892 */ /* 0x020fe4000f8ec0ff */
[----:B------:R-:W-:Y:S02]  /*00c0*/  ULOP3.LUT UR7, UR7, 0x1, URZ, 0xc0, !UPT ;  /* 0x0000000107077892 */ /* 0x000fe4000f8ec0ff */
[----:B------:R-:W-:Y:S02]  /*00d0*/  UISETP.NE.U32.AND UP6, UPT, UR8, 0x1, UPT ;  /* 0x000000010800788c */ /* 0x000fe4000bfc5070 */
[----:B------:R-:W-:Y:S01]  /*00e0*/  UISETP.EQ.U32.AND UP3, UPT, UR6, 0x1, UPT ;  /* 0x000000010600788c */ /* 0x000fe2000bf62070 */
[----:B--2---:R-:W-:Y:S01]  /*00f0*/  IMAD R3, R0, UR4, R3 ;  /* 0x0000000400037c24 */ /* 0x004fe2000f8e0203 */
[----:B------:R-:W2:Y:S01]  /*0100*/  S2UR UR4, SR_CgaCtaId ;  /* 0x00000000000479c3 */ /* 0x000ea20000008800 */
[----:B------:R-:W-:Y:S02]  /*0110*/  UISETP.NE.U32.AND UP5, UPT, UR7, 0x1, UPT ;  /* 0x000000010700788c */ /* 0x000fe4000bfa5070 */
[----:B---3--:R-:W-:-:S05]  /*0120*/  IMAD R84, R3, UR5, R68 ;  /* 0x0000000503547c24 */ /* 0x008fca000f8e0244 */
[----:B------:R-:W-:-:S06]  /*0130*/  SHF.R.U32.HI R84, RZ, 0x5, R84 ;  /* 0x00000005ff547819 */ /* 0x000fcc0000011654 */
[----:B------:R-:W3:Y:S02]  /*0140*/  SHFL.IDX PT, R84, R84, RZ, 0x1f ;  /* 0x00001fff54547589 */ /* 0x000ee400000e0000 */
[C---:B---3--:R-:W-:Y:S02]  /*0150*/  R2UR UR5, R84.reuse ;  /* 0x00000000540572ca */ /* 0x048fe400000e0000 */
[----:B------:R-:W-:-:S11]  /*0160*/  ISETP.NE.AND P0, PT, R84, 0x5, PT ;  /* 0x000000055400780c */ /* 0x000fd60003f05270 */
[----:B------:R-:W-:Y:S02]  /*0170*/  UISETP.NE.AND UP4, UPT, UR5, URZ, UPT ;  /* 0x000000ff0500728c */ /* 0x000fe4000bf85270 */
[----:B-12---:R-:W-:Y:S09]  /*0180*/  @P0 BRA `(.L_x_0) ;  /* 0x0000000000500947 */ /* 0x006ff20003800000 */
[----:B------:R-:W1:Y:S02]  /*0190*/  LDCU.64 UR6, c[0x0][0x348] ;  /* 0x00006900ff0677ac */ /* 0x000e640008000a00 */
[----:B-1----:R-:W-:Y:S02]  /*01a0*/  UIADD3 UR16, UP2, UPT, UR6, 0x40, URZ ;  /* 0x0000004006107890 */ /* 0x002fe4000ff5e0ff */
[----:B------:R-:W-:Y:S02]  /*01b0*/  UIADD3 UR14, UP1, UPT, UR6, 0xc0, URZ ;  /* 0x000000c0060e7890 */ /* 0x000fe4000ff3e0ff */
[----:B------:R-:W-:Y:S02]  /*01c0*/  UIADD3 UR12, UP0, UPT, UR6, 0x140, URZ ;  /* 0x00000140060c7890 */ /* 0x000fe4000ff1e0ff */
[----:B------:R-:W-:Y:S02]  /*01d0*/  UIADD3.X UR17, UPT, UPT, URZ, UR7, URZ, UP2, !UPT ;  /* 0x00000007ff117290 */ /* 0x000fe400097fe4ff */
[----:B------:R-:W-:-:S02]  /*01e0*/  UIADD3 UR10, UP2, UPT, UR6, 0x1c0, URZ ;  /* 0x000001c0060a7890 */ /* 0x000fc4000ff5e0ff */
[----:B------:R-:W-:Y:S02]  /*01f0*/  UIADD3.X UR15, UPT, UPT, URZ, UR7, URZ, UP1, !UPT ;  /* 0x00000007ff0f7290 */ /* 0x000fe40008ffe4ff */
[----:B------:R-:W-:Y:S02]  /*0200*/  UIADD3 UR8, UP1, UPT, UR6, 0x240, URZ ;  /* 0x0000024006087890 */ /* 0x000fe4000ff3e0ff */
[----:B------:R-:W-:Y:S01]  /*0210*/  UIADD3.X UR13, UPT, UPT, URZ, UR7, URZ, UP0, !UPT ;  /* 0x00000007ff0d7290 */ /* 0x000fe200087fe4ff */
[----:B------:R1:W-:Y:S01]  /*0220*/  UTMACCTL.PF [UR16] ;  /* 0x00000000100079b9 */ /* 0x0003e20008040000 */
[----:B------:R-:W-:-:S03]  /*0230*/  UIADD3 UR6, UP0, UPT, UR6, 0x2c0, URZ ;  /* 0x000002c006067890 */ /* 0x000fc6000ff1e0ff */
[----:B------:R1:W-:Y:S01]  /*0240*/  UTMACCTL.PF [UR14] ;  /* 0x000000000e0079b9 */ /* 0x0003e20008040000 */
[----:B------:R-:W-:-:S03]  /*0250*/  UIADD3.X UR11, UPT, UPT, URZ, UR7, URZ, UP2, !UPT ;  /* 0x00000007ff0b7290 */ /* 0x000fc600097fe4ff */
[----:B------:R1:W-:Y:S01]  /*0260*/  UTMACCTL.PF [UR12] ;  /* 0x000000000c0079b9 */ /* 0x0003e20008040000 */
[----:B------:R-:W-:Y:S02]  /*0270*/  UIADD3.X UR9, UPT, UPT, URZ, UR7, URZ, UP1, !UPT ;  /* 0x00000007ff097290 */ /* 0x000fe40008ffe4ff */
[----:B------:R-:W-:-:S03]  /*0280*/  UIADD3.X UR7, UPT, UPT, URZ, UR7, URZ, UP0, !UPT ;  /* 0x00000007ff077290 */ /* 0x000fc600087fe4ff */
[----:B------:R1:W-:Y:S04]  /*0290*/  UTMACCTL.PF [UR10] ;  /* 0x000000000a0079b9 */ /* 0x0003e80008040000 */
[----:B------:R1:W-:Y:S02]  /*02a0*/  UTMACCTL.PF [UR8] ;  /* 0x00000000080079b9 */ /* 0x0003e40008040000 */
[----:B------:R1:W-:Y:S02]  /*02b0*/  UTMACCTL.PF [UR6] ;  /* 0x00000000060079b9 */ /* 0x0003e40008040000 */
[----:B-1----:R-:W-:Y:S01]  /*02c0*/  NOP ;  /* 0x0000000000007918 */ /* 0x002fe20000000000 */
.L_x_0:
[----:B------:R-:W-:Y:S05]  /*02d0*/  BRA.U UP4, `(.L_x_1) ;  /* 0x0000000104487547 */ /* 0x000fea000b800000 */
[----:B------:R-:W-:Y:S01]  /*02e0*/  UMOV UR6, 0x400 ;  /* 0x0000040000067882 */ /* 0x000fe20000000000 */
[----:B------:R-:W-:Y:S01]  /*02f0*/  UMOV UR5, 0x1 ;  /* 0x0000000100057882 */ /* 0x000fe20000000000 */
[----:B------:R-:W-:Y:S02]  /*0300*/  ULEA UR6, UR4, UR6, 0x18 ;  /* 0x0000000604067291 */ /* 0x000fe4000f8ec0ff */
[----:B------:R-:W-:-:S04]  /*0310*/  UIADD3 UR8, UPT, UPT, -UR5, 0x100000, URZ ;  /* 0x0010000005087890 */ /* 0x000fc8000fffe1ff */
[----:B------:R-:W-:Y:S02]  /*0320*/  USHF.L.U32 UR9, UR8, 0xb, URZ ;  /* 0x0000000b08097899 */ /* 0x000fe400080006ff */
[----:B------:R-:W-:Y:S01]  /*0330*/  USHF.L.U32 UR8, UR8, 0x1, URZ ;  /* 0x0000000108087899 */ /* 0x000fe200080006ff */
[----:B------:R-:W1:Y:S11]  /*0340*/  FENCE.VIEW.ASYNC.S ;  /* 0x00000000000073c6 */ /* 0x000e760000000000 */
[----:B-1----:R1:W2:Y:S01]  /*0350*/  SYNCS.EXCH.64 URZ, [UR6], UR8 ;  /* 0x0000000806ff75b2 */ /* 0x0022a20008000100 */
[----:B------:R1:W3:Y:S01]  /*0360*/  SYNCS.EXCH.64 URZ, [UR6+0x8], UR8 ;  /* 0x0000080806ff75b2 */ /* 0x0002e20008000100 */
[----:B------:R1:W4:Y:S01]  /*0370*/  SYNCS.EXCH.64 URZ, [UR6+0x10], UR8 ;  /* 0x0000100806ff75b2 */ /* 0x0003220008000100 */
[----:B------:R1:W1:Y:S01]  /*0380*/  SYNCS.EXCH.64 URZ, [UR6+0x18], UR8 ;  /* 0x0000180806ff75b2 */ /* 0x0002620008000100 */
[----:B------:R1:W1:Y:S01]  /*0390*/  SYNCS.EXCH.64 URZ, [UR6+0x20], UR8 ;  /* 0x0000200806ff75b2 */ /* 0x0002620008000100 */
[----:B------:R1:W1:Y:S01]  /*03a0*/  SYNCS.EXCH.64 URZ, [UR6+0x28], UR8 ;  /* 0x0000280806ff75b2 */ /* 0x0002620008000100 */
[----:B------:R1:W1:Y:S01]  /*03b0*/  SYNCS.EXCH.64 URZ, [UR6+0x30], UR8 ;  /* 0x0000300806ff75b2 */ /* 0x0002620008000100 */
[----:B------:R1:W1:Y:S01]  /*03c0*/  SYNCS.EXCH.64 URZ, [UR6+0x38], UR8 ;  /* 0x0000380806ff75b2 */ /* 0x0002620008000100 */
[----:B------:R1:W1:Y:S01]  /*03d0*/  SYNCS.EXCH.64 URZ, [UR6+0x40], UR8 ;  /* 0x0000400806ff75b2 */ /* 0x0002620008000100 */
[----:B------:R1:W1:Y:S01]  /*03e0*/  SYNCS.EXCH.64 URZ, [UR6+0x48], UR8 ;  /* 0x0000480806ff75b2 */ /* 0x0002620008000100 */
[----:B------:R-:W-:Y:S01]  /*03f0*/  NOP ;  /* 0x0000000000007918 */ /* 0x000fe20000000000 */
.L_x_1:
[----:B------:R-:W-:Y:S01]  /*0400*/  NOP ;  /* 0x0000000000007918 */ /* 0x000fe20000000000 */
[----:B------:R-:W-:Y:S05]  /*0410*/  BRA.U !UP3, `(.L_x_2) ;  /* 0x000000010b087547 */ /* 0x000fea000b800000 */
[----:B-1234-:R-:W-:Y:S01]  /*0420*/  UCGABAR_ARV ;  /* 0x00000000000079c7 */ /* 0x01efe20008000000 */
[----:B------:R-:W-:Y:S05]  /*0430*/  BRA `(.L_x_3) ;  /* 0x0000000000047947 */ /* 0x000fea0003800000 */
.L_x_2:
[----:B-1234-:R-:W-:Y:S01]  /*0440*/  NOP ;  /* 0x0000000000007918 */ /* 0x01efe20000000000 */
.L_x_3:
[----:B------:R-:W-:Y:S05]  /*0450*/  BRA.U !UP3, `(.L_x_4) ;  /* 0x000000010b0c7547 */ /* 0x000fea000b800000 */
[----:B------:R-:W-:Y:S01]  /*0460*/  UCGABAR_WAIT ;  /* 0x0000000000007dc7 */ /* 0x000fe20008000000 */
[----:B------:R-:W-:Y:S01]  /*0470*/  CCTL.IVALL ;  /* 0x00000000ff00798f */ /* 0x000fe20002000000 */
[----:B------:R-:W-:Y:S05]  /*0480*/  BRA `(.L_x_5) ;  /* 0x0000000000047947 */ /* 0x000fea0003800000 */
.L_x_4:
[----:B------:R-:W-:Y:S06]  /*0490*/  BAR.SYNC.DEFER_BLOCKING 0x0 ;  /* 0x0000000000007b1d */ /* 0x000fec0000010000 */
.L_x_5:
[----:B------:R-:W-:Y:S01]  /*04a0*/  @!UP4 UMOV UR7, 0x400 ;  /* 0x000004000007c882 */ /* 0x000fe20000000000 */
[----:B------:R-:W-:Y:S01]  /*04b0*/  UMOV UR6, 0x1 ;  /* 0x0000000100067882 */ /* 0x000fe20000000000 */
[----:B------:R-:W-:Y:S01]  /*04c0*/  UMOV UR5, 0x8 ;  /* 0x0000000800057882 */ /* 0x000fe20000000000 */
[----:B------:R-:W-:Y:S02]  /*04d0*/  @!UP4 ULEA UR7, UR4, UR7, 0x18 ;  /* 0x000000070407c291 */ /* 0x000fe4000f8ec0ff */
[----:B------:R-:W-:-:S04]  /*04e0*/  @!UP4 UIADD3 UR8, UPT, UPT, -UR6, 0x100000, URZ ;  /* 0x001000000608c890 */ /* 0x000fc8000fffe1ff */
[----:B------:R-:W-:Y:S02]  /*04f0*/  @!UP4 USHF.L.U32 UR9, UR8, 0xb, URZ ;  /* 0x0000000b0809c899 */ /* 0x000fe400080006ff */
[----:B------:R-:W-:Y:S02]  /*0500*/  @!UP4 USHF.L.U32 UR8, UR8, 0x1, URZ ;  /* 0x000000010808c899 */ /* 0x000fe400080006ff */
[----:B------:R-:W-:-:S04]  /*0510*/  @!UP4 UIADD3 UR10, UPT, UPT, -UR5, 0x100000, URZ ;  /* 0x00100000050ac890 */ /* 0x000fc8000fffe1ff */
[----:B------:R-:W-:Y:S02]  /*0520*/  @!UP4 USHF.L.U32 UR11, UR10, 0xb, URZ ;  /* 0x0000000b0a0bc899 */ /* 0x000fe400080006ff */
[----:B------:R-:W-:Y:S01]  /*0530*/  @!UP4 USHF.L.U32 UR10, UR10, 0x1, URZ ;  /* 0x000000010a0ac899 */ /* 0x000fe200080006ff */
[----:B------:R-:W1:Y:S03]  /*0540*/  FENCE.VIEW.ASYNC.S ;  /* 0x00000000000073c6 */ /* 0x000e660000000000 */
[----:B-1----:R1:W2:Y:S08]  /*0550*/  @!UP4 SYNCS.EXCH.64 URZ, [UR7+0x50], UR8 ;  /* 0x0000500807ffc5b2 */ /* 0x0022b00008000100 */
[----:B------:R1:W3:Y:S01]  /*0560*/  @!UP4 SYNCS.EXCH.64 URZ, [UR7+0x58], UR10 ;  /* 0x0000580a07ffc5b2 */ /* 0x0002e20008000100 */
[----:B------:R-:W-:Y:S01]  /*0570*/  NOP ;  /* 0x0000000000007918 */ /* 0x000fe20000000000 */
[----:B------:R-:W-:Y:S05]  /*0580*/  BRA.U !UP3, `(.L_x_6) ;  /* 0x000000010b087547 */ /* 0x000fea000b800000 */
[----:B--23--:R-:W-:Y:S01]  /*0590*/  UCGABAR_ARV ;  /* 0x00000000000079c7 */ /* 0x00cfe20008000000 */
[----:B------:R-:W-:Y:S05]  /*05a0*/  BRA `(.L_x_7) ;  /* 0x0000000000047947 */ /* 0x000fea0003800000 */
.L_x_6:
[----:B--23--:R-:W-:Y:S01]  /*05b0*/  NOP ;  /* 0x0000000000007918 */ /* 0x00cfe20000000000 */
.L_x_7:
[----:B------:R-:W-:Y:S05]  /*05c0*/  BRA.U !UP3, `(.L_x_8) ;  /* 0x000000010b0c7547 */ /* 0x000fea000b800000 */
[----:B------:R-:W-:Y:S01]  /*05d0*/  UCGABAR_WAIT ;  /* 0x0000000000007dc7 */ /* 0x000fe20008000000 */
[----:B------:R-:W-:Y:S01]  /*05e0*/  CCTL.IVALL ;  /* 0x00000000ff00798f */ /* 0x000fe20002000000 */
[----:B------:R-:W-:Y:S05]  /*05f0*/  BRA `(.L_x_9) ;  /* 0x0000000000047947 */ /* 0x000fea0003800000 */
.L_x_8:
[----:B------:R-:W-:Y:S06]  /*0600*/  BAR.SYNC.DEFER_BLOCKING 0x0 ;  /* 0x0000000000007b1d */ /* 0x000fec0000010000 */
.L_x_9:
[----:B------:R-:W-:Y:S05]  /*0610*/  BRA.U UP4, `(.L_x_10) ;  /* 0x0000000104407547 */ /* 0x000fea000b800000 */
[----:B-1----:R-:W-:Y:S01]  /*0620*/  UMOV UR7, 0x400 ;  /* 0x0000040000077882 */ /* 0x002fe20000000000 */
[----:B------:R-:W-:Y:S01]  /*0630*/  UMOV UR6, 0x20 ;  /* 0x0000002000067882 */ /* 0x000fe20000000000 */
[----:B------:R-:W-:Y:S01]  /*0640*/  UMOV UR5, 0xc0 ;  /* 0x000000c000057882 */ /* 0x000fe20000000000 */
[----:B------:R-:W-:Y:S02]  /*0650*/  ULEA UR7, UR4, UR7, 0x18 ;  /* 0x0000000704077291 */ /* 0x000fe4000f8ec0ff */
[----:B------:R-:W-:-:S04]  /*0660*/  UIADD3 UR8, UPT, UPT, -UR6, 0x100000, URZ ;  /* 0x0010000006087890 */ /* 0x000fc8000fffe1ff */
[----:B------:R-:W-:Y:S02]  /*0670*/  USHF.L.U32 UR9, UR8, 0xb, URZ ;  /* 0x0000000b08097899 */ /* 0x000fe400080006ff */
[----:B------:R-:W-:Y:S02]  /*0680*/  USHF.L.U32 UR8, UR8, 0x1, URZ ;  /* 0x0000000108087899 */ /* 0x000fe400080006ff */
[----:B------:R-:W-:-:S04]  /*0690*/  UIADD3 UR10, UPT, UPT, -UR5, 0x100000, URZ ;  /* 0x00100000050a7890 */ /* 0x000fc8000fffe1ff */
[----:B------:R-:W-:Y:S02]  /*06a0*/  USHF.L.U32 UR11, UR10, 0xb, URZ ;  /* 0x0000000b0a0b7899 */ /* 0x000fe400080006ff */
[----:B------:R-:W-:Y:S01]  /*06b0*/  USHF.L.U32 UR10, UR10, 0x1, URZ ;  /* 0x000000010a0a7899 */ /* 0x000fe200080006ff */
[----:B------:R-:W1:Y:S03]  /*06c0*/  FENCE.VIEW.ASYNC.S ;  /* 0x00000000000073c6 */ /* 0x000e660000000000 */
[----:B-1----:R2:W3:Y:S01]  /*06d0*/  SYNCS.EXCH.64 URZ, [UR7+0x60], UR8 ;  /* 0x0000600807ff75b2 */ /* 0x0024e20008000100 */
[----:B------:R2:W4:Y:S07]  /*06e0*/  SYNCS.EXCH.64 URZ, [UR7+0x68], UR8 ;  /* 0x0000680807ff75b2 */ /* 0x00052e0008000100 */
[----:B------:R2:W1:Y:S01]  /*06f0*/  SYNCS.EXCH.64 URZ, [UR7+0x70], UR10 ;  /* 0x0000700a07ff75b2 */ /* 0x0004620008000100 */
[----:B------:R2:W1:Y:S02]  /*0700*/  SYNCS.EXCH.64 URZ, [UR7+0x78], UR10 ;  /* 0x0000780a07ff75b2 */ /* 0x0004640008000100 */
[----:B--2---:R-:W-:Y:S01]  /*0710*/  NOP ;  /* 0x0000000000007918 */ /* 0x004fe20000000000 */
.L_x_10:
[----:B------:R-:W-:Y:S01]  /*0720*/  NOP ;  /* 0x0000000000007918 */ /* 0x000fe20000000000 */
[----:B-1-34-:R-:W-:Y:S06]  /*0730*/  BAR.SYNC.DEFER_BLOCKING 0x0 ;  /* 0x0000000000007b1d */ /* 0x01afec0000010000 */
[----:B------:R-:W-:Y:S05]  /*0740*/  BRA.U UP4, `(.L_x_11) ;  /* 0x0000000104287547 */ /* 0x000fea000b800000 */
[----:B------:R-:W-:Y:S01]  /*0750*/  UMOV UR6, 0x400 ;  /* 0x0000040000067882 */ /* 0x000fe20000000000 */
[----:B------:R-:W-:Y:S01]  /*0760*/  UMOV UR5, 0x20 ;  /* 0x0000002000057882 */ /* 0x000fe20000000000 */
[----:B------:R-:W-:Y:S02]  /*0770*/  ULEA UR6, UR4, UR6, 0x18 ;  /* 0x0000000604067291 */ /* 0x000fe4000f8ec0ff */
[----:B------:R-:W-:-:S04]  /*0780*/  UIADD3 UR8, UPT, UPT, -UR5, 0x100000, URZ ;  /* 0x0010000005087890 */ /* 0x000fc8000fffe1ff */
[----:B------:R-:W-:Y:S02]  /*0790*/  USHF.L.U32 UR9, UR8, 0xb, URZ ;  /* 0x0000000b08097899 */ /* 0x000fe400080006ff */
[----:B------:R-:W-:Y:S01]  /*07a0*/  USHF.L.U32 UR8, UR8, 0x1, URZ ;  /* 0x0000000108087899 */ /* 0x000fe200080006ff */
[----:B------:R-:W-:Y:S01]  /*07b0*/  ELECT P0, URZ, PT ;  /* 0x0000000000ff782f */ /* 0x000fe20003800000 */
[----:B------:R-:W1:Y:S10]  /*07c0*/  FENCE.VIEW.ASYNC.S ;  /* 0x00000000000073c6 */ /* 0x000e740000000000 */
[----:B-1----:R1:W2:Y:S01]  /*07d0*/  SYNCS.EXCH.64 URZ, [UR6+0x80], UR8 ;  /* 0x0000800806ff75b2 */ /* 0x0022a20008000100 */
[----:B------:R-:W-:Y:S01]  /*07e0*/  NOP ;  /* 0x0000000000007918 */ /* 0x000fe20000000000 */
.L_x_11:
[----:B------:R-:W-:Y:S01]  /*07f0*/  NOP ;  /* 0x0000000000007918 */ /* 0x000fe20000000000 */
[----:B------:R-:W-:Y:S05]  /*0800*/  BRA.U !UP3, `(.L_x_12) ;  /* 0x000000010b087547 */ /* 0x000fea000b800000 */
[----:B--2---:R-:W-:Y:S01]  /*0810*/  UCGABAR_ARV ;  /* 0x00000000000079c7 */ /* 0x004fe20008000000 */
[----:B------:R-:W-:Y:S05]  /*0820*/  BRA `(.L_x_13) ;  /* 0x0000000000047947 */ /* 0x000fea0003800000 */
.L_x_12:
[----:B--2---:R-:W-:Y:S01]  /*0830*/  NOP ;  /* 0x0000000000007918 */ /* 0x004fe20000000000 */
.L_x_13:
[----:B------:R-:W-:Y:S01]  /*0840*/  USHF.L.U32 UR21, UR23, 0x7, URZ ;  /* 0x0000000717157899 */ /* 0x000fe200080006ff */
[----:B------:R-:W-:Y:S05]  /*0850*/  BRA.U !UP3, `(.L_x_14) ;  /* 0x000000010b0c7547 */ /* 0x000fea000b800000 */
[----:B------:R-:W-:Y:S01]  /*0860*/  UCGABAR_WAIT ;  /* 0x0000000000007dc7 */ /* 0x000fe20008000000 */
[----:B------:R-:W-:Y:S01]  /*0870*/  CCTL.IVALL ;  /* 0x00000000ff00798f */ /* 0x000fe20002000000 */
[----:B------:R-:W-:Y:S05]  /*0880*/  BRA `(.L_x_15) ;  /* 0x0000000000047947 */ /* 0x000fea0003800000 */
.L_x_14:
[----:B------:R-:W-:Y:S06]  /*0890*/  BAR.SYNC.DEFER_BLOCKING 0x0 ;  /* 0x0000000000007b1d */ /* 0x000fec0000010000 */
.L_x_15:
[----:B------:R-:W-:Y:S01]  /*08a0*/  ISETP.NE.AND P0, PT, R84, 0x6, PT ;  /* 0x000000065400780c */ /* 0x000fe20003f05270 */
[----:B------:R-:W2:-:S12]  /*08b0*/  LDCU.64 UR30, c[0x0][0x358] ;  /* 0x00006b00ff1e77ac */ /* 0x000e980008000a00 */
[----:B------:R-:W-:Y:S05]  /*08c0*/  @P0 BRA `(.L_x_16) ;  /* 0x0000000800b80947 */ /* 0x000fea0003800000 */
[----:B------:R-:W-:Y:S01]  /*08d0*/  LOP3.LUT R0, R68, 0x1f, RZ, 0xc0, !PT ;  /* 0x0000001f44007812 */ /* 0x000fe200078ec0ff */
[----:B------:R-:W-:Y:S01]  /*08e0*/  IMAD.MOV.U32 R19, RZ, RZ, 0x7fffffff ;  /* 0x7fffffffff137424 */ /* 0x000fe200078e00ff */
[----:B-1----:R-:W1:Y:S01]  /*08f0*/  S2UR UR9, SR_CTAID.Z ;  /* 0x00000000000979c3 */ /* 0x002e620000002700 */
[----:B------:R-:W1:Y:S01]  /*0900*/  LDCU.64 UR6, c[0x0][0x760] ;  /* 0x0000ec00ff0677ac */ /* 0x000e620008000a00 */
[C---:B------:R-:W-:Y:S01]  /*0910*/  ISETP.GT.U32.AND P0, PT, R0.reuse, 0x7, PT ;  /* 0x000000070000780c */ /* 0x040fe20003f04070 */
[----:B------:R-:W3:Y:S01]  /*0920*/  LDCU.U8 UR8, c[0x0][0x768] ;  /* 0x0000ed00ff0877ac */ /* 0x000ee20008000000 */
[----:B------:R-:W4:Y:S01]  /*0930*/  LDCU.U8 UR10, c[0x0][0x769] ;  /* 0x0000ed20ff0a77ac */ /* 0x000f220008000000 */
[----:B------:R-:W5:Y:S10]  /*0940*/  LDCU UR14, c[0x0][0x770] ;  /* 0x0000ee00ff0e77ac */ /* 0x000f740008000800 */
[----:B------:R-:W2:Y:S02]  /*0950*/  @!P0 LDC.64 R2, c[0x0][0x748] ;  /* 0x0001d200ff028b82 */ /* 0x000ea40000000a00 */
[----:B--2---:R-:W-:-:S05]  /*0960*/  @!P0 IMAD.WIDE.U32 R2, R0, 0x4, R2 ;  /* 0x0000000400028825 */ /* 0x004fca00078e0002 */
[----:B------:R-:W2:Y:S01]  /*0970*/  @!P0 LDG.E R19, desc[UR30][R2.64] ;  /* 0x0000001e02138981 */ /* 0x000ea2000c1e1900 */
[----:B-1----:R-:W-:Y:S01]  /*0980*/  UIMAD.WIDE.U32 UR4, UR9, UR7, URZ ;  /* 0x00000007090472a5 */ /* 0x002fe2000f8e00ff */
[----:B------:R-:W-:Y:S01]  /*0990*/  HFMA2 R0, -RZ, RZ, 0, 5.9604644775390625e-08 ;  /* 0x00000001ff007431 */ /* 0x000fe200000001ff */
[----:B------:R-:W-:Y:S01]  /*09a0*/  UISETP.GT.U32.AND UP0, UPT, UR9, 0xff, UPT ;  /* 0x000000ff0900788c */ /* 0x000fe2000bf04070 */
[----:B------:R-:W-:-:S04]  /*09b0*/  IMAD.MOV.U32 R10, RZ, RZ, RZ ;  /* 0x000000ffff0a7224 */ /* 0x000fc800078e00ff */
[----:B------:R-:W-:Y:S02]  /*09c0*/  UMOV UR11, UR5 ;  /* 0x00000005000b7c82 */ /* 0x000fe40008000000 */
[----:B------:R-:W-:Y:S02]  /*09d0*/  UIADD3 UR7, UPT, UPT, -UR11, UR9, URZ ;  /* 0x000000090b077290 */ /* 0x000fe4000fffe1ff */
[----:B------:R-:W1:Y:S02]  /*09e0*/  LDCU.64 UR4, c[0x0][0x778] ;  /* 0x0000ef00ff0477ac */ /* 0x000e640008000a00 */
[----:B---3--:R-:W-:-:S04]  /*09f0*/  USHF.R.U32.HI UR7, URZ, UR8, UR7 ;  /* 0x00000008ff077299 */ /* 0x008fc80008011607 */
[----:B------:R-:W-:-:S04]  /*0a00*/  UIADD3 UR11, UPT, UPT, UR11, UR7, URZ ;  /* 0x000000070b0b7290 */ /* 0x000fc8000fffe0ff */
[----:B----4-:R-:W-:-:S03]  /*0a10*/  USHF.R.U32.HI UR11, URZ, UR10, UR11 ;  /* 0x0000000aff0b7299 */ /* 0x010fc6000801160b */
[----:B------:R-:W3:Y:S01]  /*0a20*/  LDCU.U8 UR7, c[0x0][0x780] ;  /* 0x0000f000ff0777ac */ /* 0x000ee20008000000 */
[----:B------:R-:W-:-:S04]  /*0a30*/  UIADD3 UR11, UPT, UPT, -UR11, URZ, URZ ;  /* 0x000000ff0b0b7290 */ /* 0x000fc8000fffe1ff */
[----:B------:R-:W-:-:S04]  /*0a40*/  UIMAD UR6, UR11, UR6, UR9 ;  /* 0x000000060b0672a4 */ /* 0x000fc8000f8e0209 */
[----:B-1----:R-:W-:-:S03]  /*0a50*/  UIMAD.WIDE.U32 UR12, UR6, UR5, URZ ;  /* 0x00000005060c72a5 */ /* 0x002fc6000f8e00ff */
[----:B------:R-:W1:Y:S04]  /*0a60*/  LDCU.U8 UR11, c[0x0][0x781] ;  /* 0x0000f020ff0b77ac */ /* 0x000e680008000000 */
[----:B------:R-:W-:Y:S02]  /*0a70*/  UMOV UR5, UR13 ;  /* 0x0000000d00057c82 */ /* 0x000fe40008000000 */
[----:B------:R-:W-:Y:S02]  /*0a80*/  UIADD3 UR16, UPT, UPT, UR6, -UR5, URZ ;  /* 0x8000000506107290 */ /* 0x000fe4000fffe0ff */
[----:B------:R-:W4:Y:S02]  /*0a90*/  LDCU.U8 UR13, c[0x0][0x774] ;  /* 0x0000ee80ff0d77ac */ /* 0x000f240008000000 */
[----:B---3--:R-:W-:Y:S01]  /*0aa0*/  USHF.R.U32.HI UR16, URZ, UR7, UR16 ;  /* 0x00000007ff107299 */ /* 0x008fe20008011610 */
[----:B------:R-:W3:Y:S03]  /*0ab0*/  LDCU.U8 UR12, c[0x0][0x775] ;  /* 0x0000eea0ff0c77ac */ /* 0x000ee60008000000 */
[----:B------:R-:W-:Y:S01]  /*0ac0*/  UIADD3 UR16, UPT, UPT, UR5, UR16, URZ ;  /* 0x0000001005107290 */ /* 0x000fe2000fffe0ff */
[----:B------:R-:W3:Y:S03]  /*0ad0*/  LDCU UR5, c[0x0][0x76c] ;  /* 0x0000ed80ff0577ac */ /* 0x000ee60008000800 */
[----:B-1----:R-:W-:-:S04]  /*0ae0*/  USHF.R.U32.HI UR16, URZ, UR11, UR16 ;  /* 0x0000000bff107299 */ /* 0x002fc80008011610 */
[----:B-----5:R-:W-:-:S04]  /*0af0*/  UIMAD.WIDE.U32 UR14, UR16, UR14, URZ ;  /* 0x0000000e100e72a5 */ /* 0x020fc8000f8e00ff */
[----:B------:R-:W-:-:S04]  /*0b00*/  UIADD3 UR14, UPT, UPT, UR16, -UR15, URZ ;  /* 0x8000000f100e7290 */ /* 0x000fc8000fffe0ff */
[----:B----4-:R-:W-:-:S04]  /*0b10*/  USHF.R.U32.HI UR14, URZ, UR13, UR14 ;  /* 0x0000000dff0e7299 */ /* 0x010fc8000801160e */
[----:B------:R-:W-:-:S04]  /*0b20*/  UIADD3 UR14, UPT, UPT, UR15, UR14, URZ ;  /* 0x0000000e0f0e7290 */ /* 0x000fc8000fffe0ff */
[----:B---3--:R-:W-:-:S04]  /*0b30*/  USHF.R.U32.HI UR14, URZ, UR12, UR14 ;  /* 0x0000000cff0e7299 */ /* 0x008fc8000801160e */
[----:B------:R-:W-:-:S04]  /*0b40*/  UIADD3 UR14, UPT, UPT, -UR14, URZ, URZ ;  /* 0x000000ff0e0e7290 */ /* 0x000fc8000fffe1ff */
[----:B------:R-:W-:Y:S02]  /*0b50*/  UIMAD UR5, UR14, UR5, UR16 ;  /* 0x000000050e0572a4 */ /* 0x000fe4000f8e0210 */
[----:B------:R-:W-:Y:S02]  /*0b60*/  UIADD3 UR16, UPT, UPT, -UR16, URZ, URZ ;  /* 0x000000ff10107290 */ /* 0x000fe4000fffe1ff */
[----:B------:R-:W-:Y:S02]  /*0b70*/  UIADD3 UR5, UPT, UPT, UR5, UR5, URZ ;  /* 0x0000000505057290 */ /* 0x000fe4000fffe0ff */
[----:B------:R-:W-:Y:S02]  /*0b80*/  UIMAD UR4, UR16, UR4, UR6 ;  /* 0x00000004100472a4 */ /* 0x000fe4000f8e0206 */
[----:B------:R-:W-:-:S04]  /*0b90*/  ULOP3.LUT UR5, UR5, UR23, URZ, 0xfc, !UPT ;  /* 0x0000001705057292 */ /* 0x000fc8000f8efcff */
[----:B------:R-:W-:Y:S02]  /*0ba0*/  MOV R5, UR4 ;  /* 0x0000000400057c02 */ /* 0x000fe40008000f00 */
[----:B------:R-:W-:Y:S01]  /*0bb0*/  IMAD.U32 R4, RZ, RZ, UR5 ;  /* 0x00000005ff047e24 */ /* 0x000fe2000f8e00ff */
[----:B--2---:R1:W2:Y:S01]  /*0bc0*/  SHFL.IDX PT, R2, R19, 0x7, 0x1f ;  /* 0x00e01f0013027f89 */ /* 0x0042a200000e0000 */
[----:B------:R-:W-:Y:S05]  /*0bd0*/  BRA.U UP0, `(.L_x_17) ;  /* 0x0000000500807547 */ /* 0x000fea000b800000 */
[----:B------:R-:W3:Y:S01]  /*0be0*/  LDC R7, c[0x0][0x374] ;  /* 0x0000dd00ff077b82 */ /* 0x000ee20000000800 */
[----:B--2---:R-:W-:Y:S01]  /*0bf0*/  SHF.R.S32.HI R3, RZ, 0x1f, R2 ;  /* 0x0000001fff037819 */ /* 0x004fe20000011402 */
[----:B------:R-:W-:Y:S02]  /*0c00*/  IMAD.U32 R18, RZ, RZ, UR9 ;  /* 0x00000009ff127e24 */ /* 0x000fe4000f8e00ff */
[----:B------:R-:W-:Y:S01]  /*0c10*/  IMAD.MOV.U32 R10, RZ, RZ, RZ ;  /* 0x000000ffff0a7224 */ /* 0x000fe200078e00ff */
[----:B------:R-:W-:Y:S01]  /*0c20*/  LEA.HI R16, R3, R2, RZ, 0x8 ;  /* 0x0000000203107211 */ /* 0x000fe200078f40ff */
[----:B------:R-:W-:Y:S02]  /*0c30*/  IMAD.MOV.U32 R15, RZ, RZ, RZ ;  /* 0x000000ffff0f7224 */ /* 0x000fe400078e00ff */
[----:B------:R-:W3:Y:S01]  /*0c40*/  LDC R6, c[0x0][0x370] ;  /* 0x0000dc00ff067b82 */ /* 0x000ee20000000800 */
[----:B------:R-:W-:Y:S02]  /*0c50*/  LOP3.LUT R3, R16, 0xffffff00, RZ, 0xc0, !PT ;  /* 0xffffff0010037812 */ /* 0x000fe400078ec0ff */
[----:B------:R-:W-:-:S02]  /*0c60*/  SHF.R.S32.HI R0, RZ, 0x8, R16 ;  /* 0x00000008ff007819 */ /* 0x000fc40000011410 */
[----:B------:R-:W-:Y:S02]  /*0c70*/  ISETP.NE.AND P0, PT, R2, R3, PT ;  /* 0x000000030200720c */ /* 0x000fe40003f05270 */
[----:B------:R-:W-:Y:S01]  /*0c80*/  LEA.HI.SX32 R16, R16, 0xffffffff, 0x18 ;  /* 0xffffffff10107811 */ /* 0x000fe200078fc2ff */
[----:B------:R-:W2:Y:S01]  /*0c90*/  LDC R17, c[0x0][0x378] ;  /* 0x0000de00ff117b82 */ /* 0x000ea20000000800 */
[----:B------:R-:W-:-:S07]  /*0ca0*/  ISETP.LT.AND P0, PT, R2, RZ, P0 ;  /* 0x000000ff0200720c */ /* 0x000fce0000701270 */
[----:B------:R-:W4:Y:S06]  /*0cb0*/  LDC R12, c[0x0][0x770] ;  /* 0x0001dc00ff0c7b82 */ /* 0x000f2c0000000800 */
[----:B------:R-:W-:Y:S02]  /*0cc0*/  @!P0 IMAD.MOV R16, RZ, RZ, R0 ;  /* 0x000000ffff108224 */ /* 0x000fe400078e0200 */
[----:B------:R-:W1:Y:S01]  /*0cd0*/  LDC R11, c[0x0][0x76c] ;  /* 0x0001db00ff0b7b82 */ /* 0x000e620000000800 */
[----:B---3--:R-:W-:Y:S02]  /*0ce0*/  IMAD R6, R7, R6, RZ ;  /* 0x0000000607067224 */ /* 0x008fe400078e02ff */
[----:B------:R-:W-:-:S05]  /*0cf0*/  IMAD.MOV.U32 R0, RZ, RZ, 0x1 ;  /* 0x00000001ff007424 */ /* 0x000fca00078e00ff */
[----:B------:R-:W3:Y:S01]  /*0d00*/  LDC.64 R8, c[0x0][0x760] ;  /* 0x0001d800ff087b82 */ /* 0x000ee20000000a00 */
[----:B--2---:R-:W-:Y:S02]  /*0d10*/  IMAD R17, R6, R17, RZ ;  /* 0x0000001106117224 */ /* 0x004fe400078e02ff */
[----:B------:R-:W-:-:S03]  /*0d20*/  IMAD.MOV.U32 R6, RZ, RZ, -0x1 ;  /* 0xffffffffff067424 */ /* 0x000fc600078e00ff */
[----:B------:R-:W-:Y:S02]  /*0d30*/  LEA.HI R17, R17, R17, RZ, 0x1 ;  /* 0x0000001111117211 */ /* 0x000fe400078f08ff */
[----:B------:R-:W2:Y:S02]  /*0d40*/  LDC.64 R2, c[0x0][0x778] ;  /* 0x0001de00ff027b82 */ /* 0x000ea40000000a00 */
[----:B----4-:R-:W-:-:S07]  /*0d50*/  SHF.R.S32.HI R17, RZ, 0x1, R17 ;  /* 0x00000001ff117819 */ /* 0x010fce0000011411 */
.L_x_22:
[----:B------:R-:W-:-:S04]  /*0d60*/  LEA.HI R13, R4, R4, RZ, 0x1 ;  /* 0x00000004040d7211 */ /* 0x000fc800078f08ff */
[----:B------:R-:W-:Y:S02]  /*0d70*/  LOP3.LUT R7, R13, 0xfffffffe, RZ, 0xc0, !PT ;  /* 0xfffffffe0d077812 */ /* 0x000fe400078ec0ff */
[----:B------:R-:W-:Y:S02]  /*0d80*/  SHF.R.S32.HI R13, RZ, 0x1, R13 ;  /* 0x00000001ff0d7819 */ /* 0x000fe4000001140d */
[----:B------:R-:W-:-:S03]  /*0d90*/  ISETP.NE.AND P0, PT, R4, R7, PT ;  /* 0x000000070400720c */ /* 0x000fc60003f05270 */
[----:B------:R-:W-:Y:S01]  /*0da0*/  VIADD R7, R13, 0xffffffff ;  /* 0xffffffff0d077836 */ /* 0x000fe20000000000 */
[----:B------:R-:W-:-:S13]  /*0db0*/  ISETP.LT.AND P0, PT, R4, RZ, P0 ;  /* 0x000000ff0400720c */ /* 0x000fda0000701270 */
[----:B------:R-:W-:-:S05]  /*0dc0*/  @!P0 IMAD.MOV R7, RZ, RZ, R13 ;  /* 0x000000ffff078224 */ /* 0x000fca00078e020d */
[----:B------:R-:W-:-:S13]  /*0dd0*/  ISETP.GE.AND P0, PT, R7, R16, PT ;  /* 0x000000100700720c */ /* 0x000fda0003f06270 */
[----:B------:R-:W-:Y:S05]  /*0de0*/  @P0 BRA `(.L_x_18) ;  /* 0x0000000000940947 */ /* 0x000fea0003800000 */
[----:B------:R-:W-:-:S04]  /*0df0*/  SHF.L.U32 R14, R7, 0x8, RZ ;  /* 0x00000008070e7819 */ /* 0x000fc800000006ff */
[----:B------:R-:W-:-:S13]  /*0e00*/  ISETP.GE.AND P0, PT, R14, R15, PT ;  /* 0x0000000f0e00720c */ /* 0x000fda0003f06270 */
[----:B------:R-:W-:Y:S05]  /*0e10*/  @!P0 BRA `(.L_x_19) ;  /* 0x0000000000388947 */ /* 0x000fea0003800000 */
[----:B------:R-:W-:Y:S01]  /*0e20*/  VIADD R7, R6, 0x1 ;  /* 0x0000000106077836 */ /* 0x000fe20000000000 */
[----:B------:R-:W-:-:S04]  /*0e30*/  MOV R6, 0xffffffff ;  /* 0xffffffff00067802 */ /* 0x000fc80000000f00 */
[----:B------:R-:W-:-:S13]  /*0e40*/  ISETP.GT.U32.AND P0, PT, R7, 0x1f, PT ;  /* 0x0000001f0700780c */ /* 0x000fda0003f04070 */
[----:B------:R-:W-:Y:S05]  /*0e50*/  @P0 BRA `(.L_x_20) ;  /* 0x0000000000240947 */ /* 0x000fea0003800000 */
[----:B------:R-:W-:Y:S01]  /*0e60*/  ISETP.GT.AND P0, PT, R19, R14, PT ;  /* 0x0000000e1300720c */ /* 0x000fe20003f04270 */
[----:B------:R-:W-:-:S05]  /*0e70*/  IMAD.MOV.U32 R6, RZ, RZ, -0x1 ;  /* 0xffffffffff067424 */ /* 0x000fca00078e00ff */
[----:B------:R-:W-:-:S07]  /*0e80*/  SHF.L.U32 R7, R6, R7, RZ ;  /* 0x0000000706077219 */ /* 0x000fce00000006ff */
[----:B------:R-:W-:-:S04]  /*0e90*/  VOTE.ANY R6, PT, P0 ;  /* 0x0000000000067806 */ /* 0x000fc800000e0100 */
[----:B------:R-:W-:-:S05]  /*0ea0*/  LOP3.LUT P0, R7, R6, RZ, R7, 0xa0, !PT ;  /* 0x000000ff06077212 */ /* 0x000fca000780a007 */
[----:B------:R-:W-:-:S05]  /*0eb0*/  VIADD R6, R7, 0xffffffff ;  /* 0xffffffff07067836 */ /* 0x000fca0000000000 */
[----:B------:R-:W-:-:S04]  /*0ec0*/  LOP3.LUT R7, R7, R6, RZ, 0xc, !PT ;  /* 0x0000000607077212 */ /* 0x000fc800078e0cff */
[----:B------:R-:W4:Y:S02]  /*0ed0*/  POPC R6, R7 ;  /* 0x0000000700067309 */ /* 0x000f240000000000 */
[----:B----4-:R-:W-:-:S07]  /*0ee0*/  SEL R6, R6, 0xffffffff, P0 ;  /* 0xffffffff06067807 */ /* 0x010fce0000000000 */
.L_x_20:
[----:B------:R4:W3:Y:S02]  /*0ef0*/  SHFL.IDX PT, R15, R19, R6, 0x1f ;  /* 0x00001f06130f7589 */ /* 0x0008e400000e0000 */
.L_x_19:
[----:B------:R-:W5:Y:S01]  /*0f00*/  S2R R13, SR_CgaCtaId ;  /* 0x00000000000d7919 */ /* 0x000f620000008800 */
[----:B------:R-:W-:Y:S01]  /*0f10*/  MOV R14, 0x400 ;  /* 0x00000400000e7802 */ /* 0x000fe20000000f00 */
[----:B------:R-:W-:-:S03]  /*0f20*/  IMAD.U32 R21, R0, -0x80000000, RZ ;  /* 0x8000000000157824 */ /* 0x000fc600078e00ff */
[----:B-----5:R-:W-:-:S05]  /*0f30*/  LEA R13, R13, R14, 0x18 ;  /* 0x0000000e0d0d7211 */ /* 0x020fca00078ec0ff */
[----:B------:R-:W-:-:S04]  /*0f40*/  IMAD R14, R10, 0x8, R13 ;  /* 0x000000080a0e7824 */ /* 0x000fc800078e020d */
[----:B------:R-:W5:Y:S02]  /*0f50*/  SYNCS.PHASECHK.TRANS64.TRYWAIT P0, [R14+URZ+0x70], R21 ;  /* 0x000070150e0075a7 */ /* 0x000f6400080011ff */
[----:B-----5:R-:W-:Y:S05]  /*0f60*/  @!P0 BRA `(.L_x_21) ;  /* 0x0000004c005c8947 */ /* 0x020fea0003800000 */
.L_x_88:
[----:B------:R-:W-:Y:S01]  /*0f70*/  ELECT P0, URZ, PT ;  /* 0x0000000000ff782f */ /* 0x000fe20003800000 */
[----:B------:R-:W-:-:S12]  /*0f80*/  IMAD.MOV.U32 R7, RZ, RZ, 0x1 ;  /* 0x00000001ff077424 */ /* 0x000fd800078e00ff */
[C---:B------:R-:W-:Y:S02]  /*0f90*/  @P0 IMAD R13, R10.reuse, 0x10, R13 ;  /* 0x000000100a0d0824 */ /* 0x040fe400078e020d */
[----:B------:R-:W-:-:S03]  /*0fa0*/  VIADD R10, R10, 0x1 ;  /* 0x000000010a0a7836 */ /* 0x000fc60000000000 */
[----:B------:R4:W-:Y:S02]  /*0fb0*/  @P0 STS.128 [R13+0x30810], R4 ;  /* 0x030810040d000388 */ /* 0x0009e40000000c00 */
[----:B------:R-:W-:Y:S01]  /*0fc0*/  ISETP.NE.AND P0, PT, R10, 0x2, PT ;  /* 0x000000020a00780c */ /* 0x000fe20003f05270 */
[----:B------:R5:W-:Y:S06]  /*0fd0*/  MEMBAR.ALL.CTA ;  /* 0x0000000000007992 */ /* 0x000bec0000008000 */
[----:B-----5:R-:W5:Y:S01]  /*0fe0*/  FENCE.VIEW.ASYNC.S ;  /* 0x00000000000073c6 */ /* 0x020f620000000000 */
[----:B----4-:R-:W-:-:S02]  /*0ff0*/  SEL R21, RZ, 0x1, P0 ;  /* 0x00000001ff157807 */ /* 0x010fc40000000000 */
[----:B------:R-:W-:Y:S02]  /*1000*/  SEL R10, R10, RZ, P0 ;  /* 0x000000ff0a0a7207 */ /* 0x000fe40000000000 */
[----:B------:R-:W-:Y:S01]  /*1010*/  LOP3.LUT R0, R0, R21, RZ, 0x3c, !PT ;  /* 0x0000001500007212 */ /* 0x000fe200078e3cff */
[----:B-----5:R-:W-:Y:S06]  /*1020*/  BAR.SYNC.DEFER_BLOCKING 0x4, 0x20 ;  /* 0x0100800000007b1d */ /* 0x020fec0000010000 */
[----:B------:R4:W-:Y:S02]  /*1030*/  SYNCS.ARRIVE.TRANS64.ART0 RZ, [R14+URZ+0x60], R7 ;  /* 0x000060070eff79a7 */ /* 0x0009e400085000ff */
.L_x_18:
[----:B------:R-:W-:-:S04]  /*1040*/  IMAD.IADD R18, R17, 0x1, R18 ;  /* 0x0000000111127824 */ /* 0x000fc800078e0212 */
[C---:B---3--:R-:W-:Y:S01]  /*1050*/  IMAD.HI.U32 R5, R18.reuse, R9, RZ ;  /* 0x0000000912057227 */ /* 0x048fe200078e00ff */
[----:B------:R-:W-:-:S04]  /*1060*/  ISETP.GE.AND P0, PT, R18, 0x100, PT ;  /* 0x000001001200780c */ /* 0x000fc80003f06270 */
[----:B------:R-:W-:-:S04]  /*1070*/  IADD3 R4, PT, PT, R18, -R5, RZ ;  /* 0x8000000512047210 */ /* 0x000fc80007ffe0ff */
[----:B------:R-:W-:-:S05]  /*1080*/  SHF.R.U32.HI R4, RZ, UR8, R4 ;  /* 0x00000008ff047c19 */ /* 0x000fca0008011604 */
[----:B------:R-:W-:-:S05]  /*1090*/  IMAD.IADD R5, R5, 0x1, R4 ;  /* 0x0000000105057824 */ /* 0x000fca00078e0204 */
[----:B------:R-:W-:-:S04]  /*10a0*/  SHF.R.U32.HI R5, RZ, UR10, R5 ;  /* 0x0000000aff057c19 */ /* 0x000fc80008011605 */
[----:B------:R-:W-:-:S05]  /*10b0*/  IADD3 R5, PT, PT, -R5, RZ, RZ ;  /* 0x000000ff05057210 */ /* 0x000fca0007ffe1ff */
[----:B----4-:R-:W-:-:S04]  /*10c0*/  IMAD R14, R8, R5, R18 ;  /* 0x00000005080e7224 */ /* 0x010fc800078e0212 */
[----:B--2---:R-:W-:-:S04]  /*10d0*/  IMAD.HI.U32 R5, R14, R3, RZ ;  /* 0x000000030e057227 */ /* 0x004fc800078e00ff */
[----:B------:R-:W-:-:S05]  /*10e0*/  IMAD.IADD R4, R14, 0x1, -R5 ;  /* 0x000000010e047824 */ /* 0x000fca00078e0a05 */
[----:B------:R-:W-:-:S04]  /*10f0*/  SHF.R.U32.HI R4, RZ, UR7, R4 ;  /* 0x00000007ff047c19 */ /* 0x000fc80008011604 */
[----:B------:R-:W-:-:S04]  /*1100*/  IADD3 R5, PT, PT, R5, R4, RZ ;  /* 0x0000000405057210 */ /* 0x000fc80007ffe0ff */
[----:B------:R-:W-:-:S05]  /*1110*/  SHF.R.U32.HI R5, RZ, UR11, R5 ;  /* 0x0000000bff057c19 */ /* 0x000fca0008011605 */
[----:B------:R-:W-:-:S04]  /*1120*/  IMAD.HI.U32 R7, R5, R12, RZ ;  /* 0x0000000c05077227 */ /* 0x000fc800078e00ff */
[----:B------:R-:W-:-:S05]  /*1130*/  IMAD.IADD R4, R5, 0x1, -R7 ;  /* 0x0000000105047824 */ /* 0x000fca00078e0a07 */
[----:B------:R-:W-:-:S04]  /*1140*/  SHF.R.U32.HI R4, RZ, UR13, R4 ;  /* 0x0000000dff047c19 */ /* 0x000fc80008011604 */
[----:B------:R-:W-:-:S04]  /*1150*/  IADD3 R4, PT, PT, R7, R4, RZ ;  /* 0x0000000407047210 */ /* 0x000fc80007ffe0ff */
[----:B------:R-:W-:-:S05]  /*1160*/  SHF.R.U32.HI R4, RZ, UR12, R4 ;  /* 0x0000000cff047c19 */ /* 0x000fca0008011604 */
[----:B------:R-:W-:-:S04]  /*1170*/  IMAD.MOV R4, RZ, RZ, -R4 ;  /* 0x000000ffff047224 */ /* 0x000fc800078e0a04 */
[----:B-1----:R-:W-:Y:S01]  /*1180*/  IMAD R4, R11, R4, R5 ;  /* 0x000000040b047224 */ /* 0x002fe200078e0205 */
[----:B------:R-:W-:-:S03]  /*1190*/  IADD3 R5, PT, PT, -R5, RZ, RZ ;  /* 0x000000ff05057210 */ /* 0x000fc60007ffe1ff */
[----:B------:R-:W-:Y:S02]  /*11a0*/  IMAD.IADD R4, R4, 0x1, R4 ;  /* 0x0000000104047824 */ /* 0x000fe400078e0204 */
[----:B------:R-:W-:-:S03]  /*11b0*/  IMAD R5, R2, R5, R14 ;  /* 0x0000000502057224 */ /* 0x000fc600078e020e */
[----:B------:R-:W-:Y:S01]  /*11c0*/  LOP3.LUT R4, R4, UR23, RZ, 0xfc, !PT ;  /* 0x0000001704047c12 */ /* 0x000fe2000f8efcff */
[----:B------:R-:W-:Y:S06]  /*11d0*/  @!P0 BRA `(.L_x_22) ;  /* 0xfffffff800e08947 */ /* 0x000fec000383ffff */
.L_x_17:
[----:B------:R-:W3:Y:S01]  /*11e0*/  S2UR UR4, SR_CgaCtaId ;  /* 0x00000000000479c3 */ /* 0x000ee20000008800 */
[----:B------:R-:W-:Y:S01]  /*11f0*/  UMOV UR5, 0x400 ;  /* 0x0000040000057882 */ /* 0x000fe20000000000 */
[----:B------:R-:W-:Y:S01]  /*1200*/  IMAD.U32 R6, R0, -0x80000000, RZ ;  /* 0x8000000000067824 */ /* 0x000fe200078e00ff */
[C---:B------:R-:W-:Y:S01]  /*1210*/  ISETP.NE.AND P0, PT, R10.reuse, 0x1, PT ;  /* 0x000000010a00780c */ /* 0x040fe20003f05270 */
[----:B------:R-:W-:-:S05]  /*1220*/  VIADD R3, R10, 0x2 ;  /* 0x000000020a037836 */ /* 0x000fca0000000000 */
[----:B------:R-:W-:Y:S01]  /*1230*/  SEL R3, R3, 0x1, P0 ;  /* 0x0000000103037807 */ /* 0x000fe20000000000 */
[----:B---3--:R-:W-:-:S06]  /*1240*/  ULEA UR5, UR4, UR5, 0x18 ;  /* 0x0000000504057291 */ /* 0x008fcc000f8ec0ff */
[----:B--2---:R-:W-:-:S04]  /*1250*/  LEA R2, R10, UR5, 0x3 ;  /* 0x000000050a027c11 */ /* 0x004fc8000f8e18ff */
[----:B------:R-:W2:Y:S02]  /*1260*/  SYNCS.PHASECHK.TRANS64.TRYWAIT P1, [R2+URZ+0x70], R6 ;  /* 0x00007006020075a7 */ /* 0x000ea400080211ff */
[----:B--2---:R-:W-:Y:S05]  /*1270*/  @!P1 BRA `(.L_x_23) ;  /* 0x0000004800b09947 */ /* 0x004fea0003800000 */
.L_x_90:
[----:B------:R-:W-:Y:S02]  /*1280*/  ELECT P2, URZ, PT ;  /* 0x0000000000ff782f */ /* 0x000fe40003840000 */
[C---:B------:R-:W-:Y:S01]  /*1290*/  ISETP.NE.AND P0, PT, R3.reuse, 0x2, PT ;  /* 0x000000020300780c */ /* 0x040fe20003f05270 */
[----:B--2---:R-:W-:Y:S02]  /*12a0*/  IMAD.MOV.U32 R7, RZ, RZ, RZ ;  /* 0x000000ffff077224 */ /* 0x004fe400078e00ff */
[----:B------:R-:W-:Y:S01]  /*12b0*/  IMAD.MOV.U32 R11, RZ, RZ, 0x1 ;  /* 0x00000001ff0b7424 */ /* 0x000fe200078e00ff */
[----:B------:R-:W-:Y:S02]  /*12c0*/  ISETP.EQ.XOR P1, PT, R10, 0x1, !P0 ;  /* 0x000000010a00780c */ /* 0x000fe40004722a70 */
[----:B------:R-:W-:Y:S02]  /*12d0*/  SEL R3, R3, RZ, P0 ;  /* 0x000000ff03037207 */ /* 0x000fe40000000000 */
[----:B------:R-:W-:-:S02]  /*12e0*/  SEL R9, RZ, 0x1, !P1 ;  /* 0x00000001ff097807 */ /* 0x000fc40004800000 */
[----:B------:R-:W-:Y:S02]  /*12f0*/  LEA R3, R3, UR5, 0x3 ;  /* 0x0000000503037c11 */ /* 0x000fe4000f8e18ff */
[----:B------:R-:W-:Y:S01]  /*1300*/  @P2 LEA R10, R10, UR5, 0x4 ;  /* 0x000000050a0a2c11 */ /* 0x000fe2000f8e20ff */
[----:B------:R-:W-:Y:S01]  /*1310*/  @P2 IMAD.MOV.U32 R6, RZ, RZ, -0x1 ;  /* 0xffffffffff062424 */ /* 0x000fe200078e00ff */
[----:B------:R-:W-:-:S04]  /*1320*/  LOP3.LUT R9, R0, R9, RZ, 0x3c, !PT ;  /* 0x0000000900097212 */ /* 0x000fc800078e3cff */
[----:B------:R3:W-:Y:S01]  /*1330*/  @P2 STS.128 [R10+0x30810], R4 ;  /* 0x030810040a002388 */ /* 0x0007e20000000c00 */
[----:B------:R-:W-:Y:S01]  /*1340*/  IMAD.U32 R8, R9, -0x80000000, RZ ;  /* 0x8000000009087824 */ /* 0x000fe200078e00ff */
[----:B------:R2:W-:Y:S06]  /*1350*/  MEMBAR.ALL.CTA ;  /* 0x0000000000007992 */ /* 0x0005ec0000008000 */
[----:B--2---:R-:W2:Y:S02]  /*1360*/  FENCE.VIEW.ASYNC.S ;  /* 0x00000000000073c6 */ /* 0x004ea40000000000 */
[----:B--2---:R-:W-:Y:S06]  /*1370*/  BAR.SYNC.DEFER_BLOCKING 0x4, 0x20 ;  /* 0x0100800000007b1d */ /* 0x004fec0000010000 */
[----:B------:R3:W-:Y:S01]  /*1380*/  SYNCS.ARRIVE.TRANS64.ART0 RZ, [R2+URZ+0x60], R11 ;  /* 0x0000600b02ff79a7 */ /* 0x0007e200085000ff */
[----:B------:R-:W2:Y:S02]  /*1390*/  SYNCS.PHASECHK.TRANS64.TRYWAIT P0, [R3+URZ+0x70], R8 ;  /* 0x00007008030075a7 */ /* 0x000ea400080011ff */
[----:B--23--:R-:W-:Y:S05]  /*13a0*/  @!P0 BRA `(.L_x_24) ;  /* 0x00000048007c8947 */ /* 0x00cfea0003800000 */
.L_x_16:
[----:B------:R-:W-:Y:S01]  /*13b0*/  ISETP.NE.AND P0, PT, R84, 0x5, PT ;  /* 0x000000055400780c */ /* 0x000fe20003f05270 */
[----:B------:R-:W-:-:S04]  /*13c0*/  ULEA.HI UR14, UR4, UR4, URZ, 0x1 ;  /* 0x00000004040e7291 */ /* 0x000fc8000f8f08ff */
[----:B------:R-:W-:-:S04]  /*13d0*/  ULOP3.LUT UR22, UR14, 0xfffffffe, URZ, 0xc0, !UPT ;  /* 0xfffffffe0e167892 */ /* 0x000fc8000f8ec0ff */
[----:B------:R-:W-:-:S04]  /*13e0*/  UIADD3 UR15, UPT, UPT, -UR22, UR4, URZ ;  /* 0x00000004160f7290 */ /* 0x000fc8000fffe1ff */
[----:B------:R-:W-:Y:S08]  /*13f0*/  @P0 BRA `(.L_x_25) ;  /* 0x0000000800380947 */ /* 0x000ff00003800000 */
[----:B------:R-:W-:Y:S02]  /*1400*/  UMOV UR34, 0x400 ;  /* 0x0000040000227882 */ /* 0x000fe40000000000 */
[----:B------:R-:W-:-:S09]  /*1410*/  ULEA UR34, UR4, UR34, 0x18 ;  /* 0x0000002204227291 */ /* 0x000fd2000f8ec0ff */
[----:B------:R-:W3:Y:S02]  /*1420*/  SYNCS.PHASECHK.TRANS64.TRYWAIT P0, [UR34+0x60], RZ ;  /* 0x000060ffff0075a7 */ /* 0x000ee40008001122 */
[----:B---3--:R-:W-:Y:S05]  /*1430*/  @!P0 BRA `(.L_x_26) ;  /* 0x0000004800708947 */ /* 0x008fea0003800000 */
.L_x_93:
[----:B------:R-:W4:Y:S01]  /*1440*/  LDS.128 R4, [UR34+0x30810] ;  /* 0x03081022ff047984 */ /* 0x000f220008000c00 */
[----:B---3--:R-:W-:Y:S01]  /*1450*/  HFMA2 R0, -RZ, RZ, 0, 5.9604644775390625e-08 ;  /* 0x00000001ff007431 */ /* 0x008fe200000001ff */
[----:B------:R-:W-:Y:S01]  /*1460*/  UMOV UR37, 0x1 ;  /* 0x0000000100257882 */ /* 0x000fe20000000000 */
[----:B------:R-:W-:Y:S01]  /*1470*/  UMOV UR36, URZ ;  /* 0x000000ff00247c82 */ /* 0x000fe20008000000 */
[----:B------:R3:W-:Y:S06]  /*1480*/  MEMBAR.ALL.CTA ;  /* 0x0000000000007992 */ /* 0x0007ec0000008000 */
[----:B---3--:R-:W3:Y:S02]  /*1490*/  FENCE.VIEW.ASYNC.S ;  /* 0x00000000000073c6 */ /* 0x008ee40000000000 */
[----:B---3--:R3:W-:Y:S01]  /*14a0*/  SYNCS.ARRIVE.TRANS64.ART0 RZ, [UR34+0x70], R0 ;  /* 0x00007000ffff79a7 */ /* 0x0087e20008500022 */
[----:B----4-:R-:W-:-:S13]  /*14b0*/  ISETP.NE.AND P0, PT, R7, 0x1, PT ;  /* 0x000000010700780c */ /* 0x010fda0003f05270 */
[----:B---3--:R-:W-:Y:S05]  /*14c0*/  @P0 BRA `(.L_x_27) ;  /* 0x00000004009c0947 */ /* 0x008fea0003800000 */
[----:B------:R-:W-:Y:S01]  /*14d0*/  R2UR UR5, R4 ;  /* 0x00000000040572ca */ /* 0x000fe200000e0000 */
[----:B------:R-:W-:Y:S01]  /*14e0*/  IMAD.MOV.U32 R8, RZ, RZ, 0x1 ;  /* 0x00000001ff087424 */ /* 0x000fe200078e00ff */
[----:B------:R-:W-:Y:S01]  /*14f0*/  R2UR UR12, R5 ;  /* 0x00000000050c72ca */ /* 0x000fe200000e0000 */
[----:B------:R-:W-:Y:S01]  /*1500*/  IMAD.MOV.U32 R2, RZ, RZ, RZ ;  /* 0x000000ffff027224 */ /* 0x000fe200078e00ff */
[----:B------:R-:W-:Y:S01]  /*1510*/  R2UR UR28, R6 ;  /* 0x00000000061c72ca */ /* 0x000fe200000e0000 */
[----:B------:R-:W3:Y:S01]  /*1520*/  LDCU.64 UR46, c[0x0][0x348] ;  /* 0x00006900ff2e77ac */ /* 0x000ee20008000a00 */
[----:B------:R-:W-:Y:S01]  /*1530*/  UMOV UR37, 0x1 ;  /* 0x0000000100257882 */ /* 0x000fe20000000000 */
[----:B------:R-:W-:-:S12]  /*1540*/  UMOV UR36, URZ ;  /* 0x000000ff00247c82 */ /* 0x000fd80008000000 */
.L_x_33:
[----:B------:R-:W-:Y:S02]  /*1550*/  USHF.L.U32 UR4, UR37, 0x1f, URZ ;  /* 0x0000001f25047899 */ /* 0x000fe400080006ff */
[----:B-1----:R-:W-:Y:S02]  /*1560*/  ULEA UR6, UR36, UR34, 0x3 ;  /* 0x0000002224067291 */ /* 0x002fe4000f8e18ff */
[----:B---3--:R-:W-:Y:S02]  /*1570*/  UIADD3 UR42, UP2, UPT, UR46, 0xc0, URZ ;  /* 0x000000c02e2a7890 */ /* 0x008fe4000ff5e0ff */
[----:B------:R-:W-:Y:S01]  /*1580*/  MOV R0, UR4 ;  /* 0x0000000400007c02 */ /* 0x000fe20008000f00 */
[----:B------:R-:W-:Y:S02]  /*1590*/  ULEA.HI UR4, UR5, UR5, URZ, 0x1 ;  /* 0x0000000505047291 */ /* 0x000fe4000f8f08ff */
[----:B------:R-:W-:Y:S02]  /*15a0*/  UIADD3 UR44, UP3, UPT, UR46, 0x40, URZ ;  /* 0x000000402e2c7890 */ /* 0x000fe4000ff7e0ff */
[----:B------:R1:W3:Y:S01]  /*15b0*/  SYNCS.PHASECHK.TRANS64.TRYWAIT P1, [UR6+0x28], R0 ;  /* 0x00002800ff0075a7 */ /* 0x0002e20008021106 */
[----:B------:R-:W-:-:S02]  /*15c0*/  ULOP3.LUT UR6, UR4, 0xfffffffe, URZ, 0xc0, !UPT ;  /* 0xfffffffe04067892 */ /* 0x000fc4000f8ec0ff */
[----:B------:R-:W-:Y:S02]  /*15d0*/  USHF.R.S32.HI UR4, URZ, 0x1, UR4 ;  /* 0x00000001ff047899 */ /* 0x000fe40008011404 */
[----:B------:R-:W-:Y:S02]  /*15e0*/  UISETP.NE.AND UP4, UPT, UR5, UR6, UPT ;  /* 0x000000060500728c */ /* 0x000fe4000bf85270 */
[----:B------:R-:W-:Y:S02]  /*15f0*/  UIADD3 UR7, UPT, UPT, UR4, -0x1, URZ ;  /* 0xffffffff04077890 */ /* 0x000fe4000fffe0ff */
[----:B------:R-:W-:Y:S02]  /*1600*/  UISETP.LT.AND UP4, UPT, UR5, URZ, UP4 ;  /* 0x000000ff0500728c */ /* 0x000fe4000a781270 */
[----:B------:R-:W-:Y:S02]  /*1610*/  UIADD3 UR40, UP1, UPT, UR46, 0x140, URZ ;  /* 0x000001402e287890 */ /* 0x000fe4000ff3e0ff */
[----:B------:R-:W-:-:S02]  /*1620*/  UIADD3 UR38, UP0, UPT, UR46, 0x1c0, URZ ;  /* 0x000001c02e267890 */ /* 0x000fc4000ff1e0ff */
[----:B------:R-:W-:Y:S02]  /*1630*/  ULEA UR27, UR12, UR21, 0x8 ;  /* 0x000000150c1b7291 */ /* 0x000fe4000f8e40ff */
[----:B------:R-:W-:Y:S02]  /*1640*/  UIADD3.X UR43, UPT, UPT, URZ, UR47, URZ, UP2, !UPT ;  /* 0x0000002fff2b7290 */ /* 0x000fe400097fe4ff */
[----:B------:R-:W-:Y:S02]  /*1650*/  UIADD3 UR12, UPT, UPT, UR15, UR12, UR12 ;  /* 0x0000000c0f0c7290 */ /* 0x000fe4000fffe00c */
[----:B------:R-:W-:Y:S02]  /*1660*/  @!UP4 UIADD3 UR7, UPT, UPT, UR4, URZ, URZ ;  /* 0x000000ff0407c290 */ /* 0x000fe4000fffe0ff */
[----:B------:R-:W-:Y:S02]  /*1670*/  UIADD3.X UR45, UPT, UPT, URZ, UR47, URZ, UP3, !UPT ;  /* 0x0000002fff2d7290 */ /* 0x000fe40009ffe4ff */
[----:B------:R-:W-:-:S02]  /*1680*/  UIADD3 UR20, UPT, UPT, UR7, UR7, URZ ;  /* 0x0000000707147290 */ /* 0x000fc4000fffe0ff */
[----:B------:R-:W-:Y:S02]  /*1690*/  UIADD3.X UR41, UPT, UPT, URZ, UR47, URZ, UP1, !UPT ;  /* 0x0000002fff297290 */ /* 0x000fe40008ffe4ff */
[----:B------:R-:W-:Y:S02]  /*16a0*/  UIADD3.X UR39, UPT, UPT, URZ, UR47, URZ, UP0, !UPT ;  /* 0x0000002fff277290 */ /* 0x000fe400087fe4ff */
[----:B------:R-:W-:Y:S02]  /*16b0*/  ULEA UR7, UR7, UR21, 0x8 ;  /* 0x0000001507077291 */ /* 0x000fe4000f8e40ff */
[----:B------:R-:W-:Y:S02]  /*16c0*/  ULOP3.LUT UR20, UR20, UR23, URZ, 0xfc, !UPT ;  /* 0x0000001714147292 */ /* 0x000fe4000f8efcff */
[----:B------:R-:W-:Y:S01]  /*16d0*/  UISETP.NE.AND UP2, UPT, UR23, URZ, UPT ;  /* 0x000000ff1700728c */ /* 0x000fe2000bf45270 */
[----:B------:R-:W-:Y:S01]  /*16e0*/  UMOV UR35, URZ ;  /* 0x000000ff00237c82 */ /* 0x000fe20008000000 */
[----:B------:R-:W-:Y:S01]  /*16f0*/  UMOV UR18, URZ ;  /* 0x000000ff00127c82 */ /* 0x000fe20008000000 */
[----:B-1----:R-:W-:-:S08]  /*1700*/  UMOV UR10, URZ ;  /* 0x000000ff000a7c82 */ /* 0x002fd00008000000 */
.L_x_31:
[----:B----4-:R-:W-:Y:S02]  /*1710*/  USHF.L.U32 UR6, UR35, 0x7, URZ ;  /* 0x0000000723067899 */ /* 0x010fe400080006ff */
[----:B------:R-:W-:Y:S02]  /*1720*/  UIADD3 UR19, UPT, UPT, UR35, UR35, URZ ;  /* 0x0000002323137290 */ /* 0x000fe4000fffe0ff */
[----:B------:R-:W-:Y:S01]  /*1730*/  ULEA UR5, UR36, UR34, 0x3 ;  /* 0x0000002224057291 */ /* 0x000fe2000f8e18ff */
[----:B-1-3--:R-:W-:Y:S11]  /*1740*/  @P1 BRA `(.L_x_28) ;  /* 0x0000000000101947 */ /* 0x00aff60003800000 */
[----:B------:R-:W-:-:S06]  /*1750*/  USHF.L.U32 UR4, UR37, 0x1f, URZ ;  /* 0x0000001f25047899 */ /* 0x000fcc00080006ff */
[----:B------:R-:W-:-:S04]  /*1760*/  MOV R0, UR4 ;  /* 0x0000000400007c02 */ /* 0x000fc80008000f00 */
[----:B------:R-:W1:Y:S02]  /*1770*/  SYNCS.PHASECHK.TRANS64.TRYWAIT P0, [UR5+0x28], R0 ;  /* 0x00002800ff0075a7 */ /* 0x000e640008001105 */
[----:B-1----:R-:W-:Y:S05]  /*1780*/  @!P0 BRA `(.L_x_29) ;  /* 0x0000004400b48947 */ /* 0x002fea0003800000 */
.L_x_28:
[----:B------:R-:W-:Y:S05]  /*1790*/  BRA.U UP2, `(.L_x_30) ;  /* 0x00000001020c7547 */ /* 0x000fea000b800000 */
[----:B------:R-:W-:-:S13]  /*17a0*/  ELECT P0, URZ, PT ;  /* 0x0000000000ff782f */ /* 0x000fda0003800000 */
[----:B-1----:R-:W-:-:S04]  /*17b0*/  @P0 MOV R0, 0x11800 ;  /* 0x0001180000000802 */ /* 0x002fc80000000f00 */
[----:B------:R3:W-:Y:S03]  /*17c0*/  @P0 SYNCS.ARRIVE.TRANS64 RZ, [UR5], R0 ;  /* 0x00000000ffff09a7 */ /* 0x0007e60008000005 */
.L_x_30:
[----:B------:R-:W-:Y:S01]  /*17d0*/  ULEA UR24, UR36, UR34, 0xe ;  /* 0x0000002224187291 */ /* 0x000fe2000f8e70ff */
[----:B------:R-:W-:Y:S01]  /*17e0*/  PLOP3.LUT P1, PT, PT, PT, PT, 0x80, 0x8 ;  /* 0x000000000008781c */ /* 0x000fe20003f2f070 */
[----:B------:R-:W-:Y:S02]  /*17f0*/  ULEA UR16, UR36, UR34, 0xa ;  /* 0x0000002224107291 */ /* 0x000fe4000f8e50ff */
[----:B------:R-:W-:Y:S02]  /*1800*/  ULEA UR8, UR36, UR15, 0x1 ;  /* 0x0000000f24087291 */ /* 0x000fe4000f8e08ff */
[----:B------:R-:W-:Y:S02]  /*1810*/  UIADD3 UR36, UPT, UPT, UR36, 0x1, URZ ;  /* 0x0000000124247890 */ /* 0x000fe4000fffe0ff */
[----:B------:R-:W-:Y:S02]  /*1820*/  UISETP.GT.U32.AND UP0, UPT, UR35, 0x1e, UPT ;  /* 0x0000001e2300788c */ /* 0x000fe4000bf04070 */
[----:B------:R-:W-:-:S02]  /*1830*/  UISETP.NE.AND UP1, UPT, UR36, 0x5, UPT ;  /* 0x000000052400788c */ /* 0x000fc4000bf25270 */
[----:B------:R-:W-:Y:S02]  /*1840*/  ULEA UR8, UR8, UR34, 0xa ;  /* 0x0000002208087291 */ /* 0x000fe4000f8e50ff */
[----:B------:R-:W-:Y:S01]  /*1850*/  USEL UR9, URZ, 0x1, UP1 ;  /* 0x00000001ff097887 */ /* 0x000fe20008800000 */
[----:B------:R-:W-:Y:S01]  /*1860*/  PLOP3.LUT P0, PT, PT, PT, UP0, 0x80, 0x8 ;  /* 0x000000000008781c */ /* 0x000fe20003f0f008 */
[----:B------:R-:W-:Y:S02]  /*1870*/  ULOP3.LUT UR5, UR5, 0xfefffff8, URZ, 0xc0, !UPT ;  /* 0xfefffff805057892 */ /* 0x000fe4000f8ec0ff */
[----:B------:R-:W-:Y:S02]  /*1880*/  ULOP3.LUT UR37, UR37, UR9, URZ, 0x3c, !UPT ;  /* 0x0000000925257292 */ /* 0x000fe4000f8e3cff */
[----:B------:R-:W-:Y:S02]  /*1890*/  UIADD3 UR4, UPT, UPT, UR24, 0x4c00, URZ ;  /* 0x00004c0018047890 */ /* 0x000fe4000fffe0ff */
[----:B------:R-:W-:-:S02]  /*18a0*/  USEL UR36, UR36, URZ, UP1 ;  /* 0x000000ff24247287 */ /* 0x000fc40008800000 */
[----:B------:R-:W-:Y:S02]  /*18b0*/  UIADD3 UR24, UPT, UPT, UR24, 0x18c00, URZ ;  /* 0x00018c0018187890 */ /* 0x000fe4000fffe0ff */
[----:B------:R-:W-:Y:S02]  /*18c0*/  UIADD3 UR16, UPT, UPT, UR16, 0x2cc00, URZ ;  /* 0x0002cc0010107890 */ /* 0x000fe4000fffe0ff */
[----:B------:R-:W-:Y:S01]  /*18d0*/  UIADD3 UR8, UPT, UPT, UR8, 0x2e000, URZ ;  /* 0x0002e00008087890 */ /* 0x000fe2000fffe0ff */
[----:B------:R4:W-:Y:S01]  /*18e0*/  UTMALDG.2D.2CTA [UR4], [UR44], desc[URZ] ;  /* 0x0000ff042c0075b4 */ /* 0x0009e20008209000 */
[----:B------:R-:W-:Y:S02]  /*18f0*/  @!UP0 USHF.L.U32 UR32, UR37, 0x1f, URZ ;  /* 0x0000001f25208899 */ /* 0x000fe400080006ff */
[----:B------:R-:W-:Y:S01]  /*1900*/  @!UP0 ULEA UR33, UR36, UR34, 0x3 ;  /* 0x0000002224218291 */ /* 0x000fe2000f8e18ff */
[----:B------:R-:W-:Y:S01]  /*1910*/  UMOV UR26, UR6 ;  /* 0x00000006001a7c82 */ /* 0x000fe20008000000 */
[----:B------:R-:W-:Y:S01]  /*1920*/  UMOV UR25, UR5 ;  /* 0x0000000500197c82 */ /* 0x000fe20008000000 */
[----:B------:R-:W-:Y:S01]  /*1930*/  UMOV UR17, UR5 ;  /* 0x0000000500117c82 */ /* 0x000fe20008000000 */
[----:B-1-3--:R-:W-:Y:S01]  /*1940*/  IMAD.U32 R0, RZ, RZ, UR32 ;  /* 0x00000020ff007e24 */ /* 0x00afe2000f8e00ff */
[----:B------:R-:W-:Y:S01]  /*1950*/  UMOV UR29, 0x30000 ;  /* 0x00030000001d7882 */ /* 0x000fe20000000000 */
[----:B------:R-:W-:Y:S01]  /*1960*/  UMOV UR11, UR19 ;  /* 0x00000013000b7c82 */ /* 0x000fe20008000000 */
[----:B------:R-:W-:Y:S01]  /*1970*/  UMOV UR13, UR28 ;  /* 0x0000001c000d7c82 */ /* 0x000fe20008000000 */
[----:B------:R-:W-:Y:S01]  /*1980*/  UMOV UR9, UR5 ;  /* 0x0000000500097c82 */ /* 0x000fe20008000000 */
[----:B------:R4:W-:Y:S01]  /*1990*/  UTMALDG.3D.2CTA [UR24], [UR42], desc[URZ] ;  /* 0x0000ff182a0075b4 */ /* 0x0009e20008211000 */
[----:B------:R-:W-:-:S04]  /*19a0*/  UIADD3 UR35, UPT, UPT, UR35, 0x1, URZ ;  /* 0x0000000123237890 */ /* 0x000fc8000fffe0ff */
[----:B------:R-:W-:Y:S01]  /*19b0*/  UISETP.NE.AND UP0, UPT, UR35, 0x20, UPT ;  /* 0x000000202300788c */ /* 0x000fe2000bf05270 */
[----:B------:R4:W-:Y:S01]  /*19c0*/  UTMALDG.3D.2CTA [UR16], [UR40], desc[URZ] ;  /* 0x0000ff10280075b4 */ /* 0x0009e20008211000 */
[----:B------:R4:W-:Y:S01]  /*19d0*/  UTMALDG.4D.MULTICAST.2CTA [UR8], [UR38], UR29, desc[URZ] ;  /* 0x0000ff08260073b4 */ /* 0x0009e2000821981d */
[----:B------:R4:W1:Y:S06]  /*19e0*/  @!P0 SYNCS.PHASECHK.TRANS64.TRYWAIT P1, [UR33+0x28], R0 ;  /* 0x00002800ff0085a7 */ /* 0x00086c0008021121 */
[----:B------:R-:W-:Y:S05]  /*19f0*/  BRA.U UP0, `(.L_x_31) ;  /* 0xfffffffd00447547 */ /* 0x000fea000b83ffff */
[----:B--2---:R-:W-:Y:S02]  /*1a00*/  LEA R3, R8, UR34, 0x3 ;  /* 0x0000002208037c11 */ /* 0x004fe4000f8e18ff */
[----:B------:R-:W-:-:S04]  /*1a10*/  SHF.L.U32 R4, R2, 0x1f, RZ ;  /* 0x0000001f02047819 */ /* 0x000fc800000006ff */
[----:B------:R-:W2:Y:S02]  /*1a20*/  SYNCS.PHASECHK.TRANS64.TRYWAIT P0, [R3+URZ+0x60], R4 ;  /* 0x00006004030075a7 */ /* 0x000ea400080011ff */
[----:B--2---:R-:W-:Y:S05]  /*1a30*/  @!P0 BRA `(.L_x_32) ;  /* 0x0000004400288947 */ /* 0x004fea0003800000 */
.L_x_96:
[C---:B------:R-:W-:Y:S01]  /*1a40*/  LEA R4, R8.reuse, UR34, 0x4 ;  /* 0x0000002208047c11 */ /* 0x040fe2000f8e20ff */
[----:B------:R-:W-:Y:S02]  /*1a50*/  VIADD R8, R8, 0x1 ;  /* 0x0000000108087836 */ /* 0x000fe40000000000 */
[----:B----4-:R-:W-:-:S03]  /*1a60*/  IMAD.MOV.U32 R0, RZ, RZ, 0x1 ;  /* 0x00000001ff007424 */ /* 0x010fc600078e00ff */
[----:B--2---:R-:W2:Y:S01]  /*1a70*/  LDS.128 R4, [R4+0x30810] ;  /* 0x0308100004047984 */ /* 0x004ea20000000c00 */
[C---:B-1----:R-:W-:Y:S01]  /*1a80*/  ISETP.NE.AND P1, PT, R8.reuse, 0x2, PT ;  /* 0x000000020800780c */ /* 0x042fe20003f25270 */
[----:B------:R1:W-:Y:S06]  /*1a90*/  MEMBAR.ALL.CTA ;  /* 0x0000000000007992 */ /* 0x0003ec0000008000 */
[----:B-1----:R-:W1:Y:S01]  /*1aa0*/  FENCE.VIEW.ASYNC.S ;  /* 0x00000000000073c6 */ /* 0x002e620000000000 */
[----:B------:R-:W-:Y:S01]  /*1ab0*/  SEL R8, R8, RZ, P1 ;  /* 0x000000ff08087207 */ /* 0x000fe20000800000 */
[----:B-1----:R1:W-:Y:S01]  /*1ac0*/  SYNCS.ARRIVE.TRANS64.ART0 RZ, [R3+URZ+0x70], R0 ;  /* 0x0000700003ff79a7 */ /* 0x0023e200085000ff */
[----:B--2---:R-:W-:-:S02]  /*1ad0*/  ISETP.NE.AND P0, PT, R7, 0x1, PT ;  /* 0x000000010700780c */ /* 0x004fc40003f05270 */
[----:B------:R-:W-:Y:S02]  /*1ae0*/  R2UR UR5, R4 ;  /* 0x00000000040572ca */ /* 0x000fe400000e0000 */
[----:B------:R-:W-:Y:S02]  /*1af0*/  R2UR UR12, R5 ;  /* 0x00000000050c72ca */ /* 0x000fe400000e0000 */
[----:B------:R-:W-:Y:S02]  /*1b00*/  R2UR UR28, R6 ;  /* 0x00000000061c72ca */ /* 0x000fe400000e0000 */
[----:B-1----:R-:W-:-:S04]  /*1b10*/  SEL R3, RZ, 0x1, P1 ;  /* 0x00000001ff037807 */ /* 0x002fc80000800000 */
[----:B------:R-:W-:Y:S01]  /*1b20*/  LOP3.LUT R2, R2, R3, RZ, 0x3c, !PT ;  /* 0x0000000302027212 */ /* 0x000fe200078e3cff */
[----:B------:R-:W-:Y:S08]  /*1b30*/  @!P0 BRA `(.L_x_33) ;  /* 0xfffffff800848947 */ /* 0x000ff0000383ffff */
.L_x_27:
[----:B------:R-:W-:Y:S02]  /*1b40*/  UIADD3 UR5, UPT, UPT, UR36, 0x2, URZ ;  /* 0x0000000224057890 */ /* 0x000fe4000fffe0ff */
[----:B------:R-:W-:-:S04]  /*1b50*/  UISETP.NE.AND UP0, UPT, UR36, 0x4, UPT ;  /* 0x000000042400788c */ /* 0x000fc8000bf05270 */
[----:B------:R-:W-:-:S04]  /*1b60*/  USEL UR5, UR5, 0x1, UP0 ;  /* 0x0000000105057887 */ /* 0x000fc80008000000 */
[----:B------:R-:W-:Y:S02]  /*1b70*/  UIADD3 UR4, UPT, UPT, UR5, 0x1, URZ ;  /* 0x0000000105047890 */ /* 0x000fe4000fffe0ff */
[----:B------:R-:W-:-:S04]  /*1b80*/  UISETP.NE.AND UP1, UPT, UR5, 0x5, UPT ;  /* 0x000000050500788c */ /* 0x000fc8000bf25270 */
[----:B------:R-:W-:Y:S02]  /*1b90*/  USEL UR4, UR4, 0x1, UP1 ;  /* 0x0000000104047887 */ /* 0x000fe40008800000 */
[----:B------:R-:W-:Y:S02]  /*1ba0*/  UISETP.EQ.XOR UP1, UPT, UR36, 0x4, !UP1 ;  /* 0x000000042400788c */ /* 0x000fe4000cf22a70 */
[----:B------:R-:W-:Y:S02]  /*1bb0*/  UIADD3 UR5, UPT, UPT, UR4, 0x1, URZ ;  /* 0x0000000104057890 */ /* 0x000fe4000fffe0ff */
[----:B------:R-:W-:Y:S02]  /*1bc0*/  UISETP.NE.AND UP0, UPT, UR4, 0x5, UPT ;  /* 0x000000050400788c */ /* 0x000fe4000bf05270 */
[----:B------:R-:W-:Y:S02]  /*1bd0*/  UISETP.EQ.XOR UP1, UPT, UR4, 0x5, UP1 ;  /* 0x000000050400788c */ /* 0x000fe40008f22a70 */
[----:B------:R-:W-:-:S04]  /*1be0*/  USEL UR5, UR5, 0x1, UP0 ;  /* 0x0000000105057887 */ /* 0x000fc80008000000 */
[----:B------:R-:W-:Y:S02]  /*1bf0*/  UISETP.EQ.XOR UP1, UPT, UR5, 0x5, UP1 ;  /* 0x000000050500788c */ /* 0x000fe40008f22a70 */
[----:B------:R-:W-:Y:S02]  /*1c00*/  UISETP.NE.AND UP0, UPT, UR5, 0x5, UPT ;  /* 0x000000050500788c */ /* 0x000fe4000bf05270 */
[----:B------:R-:W-:Y:S02]  /*1c10*/  USEL UR4, URZ, 0x1, !UP1 ;  /* 0x00000001ff047887 */ /* 0x000fe4000c800000 */
[----:B------:R-:W-:Y:S02]  /*1c20*/  USEL UR5, UR5, URZ, UP0 ;  /* 0x000000ff05057287 */ /* 0x000fe40008000000 */
[----:B------:R-:W-:Y:S02]  /*1c30*/  ULOP3.LUT UR4, UR37, UR4, URZ, 0x3c, !UPT ;  /* 0x0000000425047292 */ /* 0x000fe4000f8e3cff */
[----:B------:R-:W-:-:S02]  /*1c40*/  ULEA UR5, UR5, UR34, 0x3 ;  /* 0x0000002205057291 */ /* 0x000fc4000f8e18ff */
[----:B------:R-:W-:Y:S02]  /*1c50*/  USHF.L.U32 UR4, UR4, 0x1f, URZ ;  /* 0x0000001f04047899 */ /* 0x000fe400080006ff */
[----:B------:R-:W-:-:S04]  /*1c60*/  UISETP.NE.AND UP0, UPT, UR23, URZ, UPT ;  /* 0x000000ff1700728c */ /* 0x000fc8000bf05270 */
[----:B------:R-:W-:-:S04]  /*1c70*/  MOV R0, UR4 ;  /* 0x0000000400007c02 */ /* 0x000fc80008000f00 */
[----:B------:R-:W3:Y:S02]  /*1c80*/  SYNCS.PHASECHK.TRANS64.TRYWAIT P0, [UR5+0x28], R0 ;  /* 0x00002800ff0075a7 */ /* 0x000ee40008001105 */
[----:B---3--:R-:W-:Y:S05]  /*1c90*/  @!P0 BRA `(.L_x_34) ;  /* 0x0000004000a88947 */ /* 0x008fea0003800000 */
.L_x_98:
[----:B------:R-:W-:Y:S05]  /*1ca0*/  BRA.U UP0, `(.L_x_25) ;  /* 0x00000001000c7547 */ /* 0x000fea000b800000 */
[----:B------:R-:W-:-:S13]  /*1cb0*/  ELECT P0, URZ, PT ;  /* 0x0000000000ff782f */ /* 0x000fda0003800000 */
[----:B--2---:R-:W-:-:S04]  /*1cc0*/  @P0 MOV R0, 0x11800 ;  /* 0x0001180000000802 */ /* 0x004fc80000000f00 */
[----:B------:R3:W-:Y:S03]  /*1cd0*/  @P0 SYNCS.ARRIVE.TRANS64 RZ, [UR5], R0 ;  /* 0x00000000ffff09a7 */ /* 0x0007e60008000005 */
.L_x_25:
[----:B------:R-:W-:-:S13]  /*1ce0*/  ISETP.NE.AND P0, PT, R84, 0x4, PT ;  /* 0x000000045400780c */ /* 0x000fda0003f05270 */
[----:B------:R-:W-:Y:S05]  /*1cf0*/  @P0 BRA `(.L_x_35) ;  /* 0x0000000c004c0947 */ /* 0x000fea0003800000 */
[----:B------:R-:W4:Y:S01]  /*1d00*/  S2UR UR12, SR_CgaCtaId ;  /* 0x00000000000c79c3 */ /* 0x000f220000008800 */
[----:B------:R-:W-:Y:S01]  /*1d10*/  NOP ;  /* 0x0000000000007918 */ /* 0x000fe20000000000 */
[----:B------:R-:W-:Y:S02]  /*1d20*/  UMOV UR4, 0x400 ;  /* 0x0000040000047882 */ /* 0x000fe40000000000 */
[----:B----4-:R-:W-:-:S04]  /*1d30*/  ULEA UR12, UR12, UR4, 0x18 ;  /* 0x000000040c0c7291 */ /* 0x010fc8000f8ec0ff */
[----:B------:R-:W-:Y:S06]  /*1d40*/  BAR.SYNC.DEFER_BLOCKING 0x3, 0xa0 ;  /* 0x00c2800000007b1d */ /* 0x000fec0000010000 */
[----:B--23--:R-:W2:Y:S01]  /*1d50*/  LDS R0, [UR12+0x88] ;  /* 0x0000880cff007984 */ /* 0x00cea20008000800 */
[----:B------:R-:W3:Y:S02]  /*1d60*/  SYNCS.PHASECHK.TRANS64.TRYWAIT P0, [UR12+0x60], RZ ;  /* 0x000060ffff0075a7 */ /* 0x000ee4000800110c */
[----:B--23--:R-:W-:Y:S05]  /*1d70*/  @!P0 BRA `(.L_x_36) ;  /* 0x0000004000908947 */ /* 0x00cfea0003800000 */
.L_x_100:
[----:B------:R-:W3:Y:S01]  /*1d80*/  LDS R3, [UR12+0x3081c] ;  /* 0x03081c0cff037984 */ /* 0x000ee20008000800 */
[----:B--2---:R-:W-:Y:S01]  /*1d90*/  IMAD.MOV.U32 R2, RZ, RZ, 0x1 ;  /* 0x00000001ff027424 */ /* 0x004fe200078e00ff */
[----:B------:R-:W-:Y:S01]  /*1da0*/  R2UR UR36, R0 ;  /* 0x00000000002472ca */ /* 0x000fe200000e0000 */
[----:B------:R-:W-:Y:S01]  /*1db0*/  UMOV UR34, 0x1 ;  /* 0x0000000100227882 */ /* 0x000fe20000000000 */
[----:B------:R2:W-:Y:S06]  /*1dc0*/  MEMBAR.ALL.CTA ;  /* 0x0000000000007992 */ /* 0x0005ec0000008000 */
[----:B--2---:R-:W2:Y:S01]  /*1dd0*/  FENCE.VIEW.ASYNC.S ;  /* 0x00000000000073c6 */ /* 0x004ea20000000000 */
[----:B------:R-:W-:Y:S01]  /*1de0*/  UMOV UR35, 0x1 ;  /* 0x0000000100237882 */ /* 0x000fe20000000000 */
[----:B--2---:R2:W-:Y:S01]  /*1df0*/  SYNCS.ARRIVE.TRANS64.ART0 RZ, [UR12+0x70], R2 ;  /* 0x00007002ffff79a7 */ /* 0x0045e2000850000c */
[----:B---3--:R-:W-:-:S13]  /*1e00*/  ISETP.NE.AND P0, PT, R3, 0x1, PT ;  /* 0x000000010300780c */ /* 0x008fda0003f05270 */
[----:B--2---:R-:W-:Y:S05]  /*1e10*/  @P0 BRA `(.L_x_37) ;  /* 0x0000000800c80947 */ /* 0x004fea0003800000 */
[----:B------:R-:W-:Y:S01]  /*1e20*/  UIADD3 UR4, UPT, UPT, UR36, -0x7ffffe2c, URZ ;  /* 0x800001d424047890 */ /* 0x000fe2000fffe0ff */
[----:B------:R-:W-:Y:S01]  /*1e30*/  HFMA2 R5, -RZ, RZ, 0, 5.9604644775390625e-08 ;  /* 0x00000001ff057431 */ /* 0x000fe200000001ff */
[----:B------:R-:W-:Y:S01]  /*1e40*/  UIADD3 UR10, UPT, UPT, UR36, 0x1d0, URZ ;  /* 0x000001d0240a7890 */ /* 0x000fe2000fffe0ff */
[----:B------:R-:W-:Y:S01]  /*1e50*/  MOV R4, RZ ;  /* 0x000000ff00047202 */ /* 0x000fe20000000f00 */
[----:B-1----:R-:W-:Y:S02]  /*1e60*/  UIADD3 UR8, UPT, UPT, UR36, 0x1d4, URZ ;  /* 0x000001d424087890 */ /* 0x002fe4000fffe0ff */
[----:B------:R-:W-:Y:S02]  /*1e70*/  UIADD3 UR6, UPT, UPT, UR36, -0x7ffffe30, URZ ;  /* 0x800001d024067890 */ /* 0x000fe4000fffe0ff */
[----:B------:R-:W-:Y:S02]  /*1e80*/  UIADD3 UR5, UPT, UPT, UR36, -0x7ffffe18, URZ ;  /* 0x800001e824057890 */ /* 0x000fe4000fffe0ff */
[----:B------:R-:W-:Y:S01]  /*1e90*/  USHF.R.U32.HI UR16, URZ, 0x1, UR4 ;  /* 0x00000001ff107899 */ /* 0x000fe20008011604 */
[----:B------:R-:W-:Y:S01]  /*1ea0*/  UMOV UR38, 0x10c02000 ;  /* 0x10c0200000267882 */ /* 0x000fe20000000000 */
[----:B------:R-:W-:-:S02]  /*1eb0*/  UIADD3 UR11, UPT, UPT, UR36, 0x1e0, URZ ;  /* 0x000001e0240b7890 */ /* 0x000fc4000fffe0ff */
[----:B------:R-:W-:Y:S02]  /*1ec0*/  UIADD3 UR9, UPT, UPT, UR36, 0x1e8, URZ ;  /* 0x000001e824097890 */ /* 0x000fe4000fffe0ff */
[----:B------:R-:W-:Y:S02]  /*1ed0*/  UIADD3 UR7, UPT, UPT, UR36, -0x7ffffe20, URZ ;  /* 0x800001e024077890 */ /* 0x000fe4000fffe0ff */
[----:B------:R-:W-:Y:S02]  /*1ee0*/  USHF.R.U32.HI UR33, URZ, 0x1, UR10 ;  /* 0x00000001ff217899 */ /* 0x000fe4000801160a */
[----:B------:R-:W-:Y:S02]  /*1ef0*/  USHF.R.U32.HI UR29, URZ, 0x1, UR6 ;  /* 0x00000001ff1d7899 */ /* 0x000fe40008011606 */
[----:B------:R-:W-:Y:S02]  /*1f00*/  USHF.R.U32.HI UR25, URZ, 0x1, UR8 ;  /* 0x00000001ff197899 */ /* 0x000fe40008011608 */
[----:B------:R-:W-:-:S02]  /*1f10*/  UIADD3 UR18, UPT, UPT, UR12, 0x2e000, URZ ;  /* 0x0002e0000c127890 */ /* 0x000fc4000fffe0ff */
[----:B------:R-:W-:Y:S02]  /*1f20*/  UIADD3 UR19, UPT, UPT, UR12, 0x2cc00, URZ ;  /* 0x0002cc000c137890 */ /* 0x000fe4000fffe0ff */
[----:B------:R-:W-:Y:S02]  /*1f30*/  UIADD3 UR20, UPT, UPT, UR12, 0x4c00, URZ ;  /* 0x00004c000c147890 */ /* 0x000fe4000fffe0ff */
[----:B------:R-:W-:Y:S02]  /*1f40*/  UIADD3 UR24, UPT, UPT, UR12, 0x18c00, URZ ;  /* 0x00018c000c187890 */ /* 0x000fe4000fffe0ff */
[----:B------:R-:W-:Y:S02]  /*1f50*/  ULOP3.LUT UR37, UR15, 0x1, URZ, 0x3c, !UPT ;  /* 0x000000010f257892 */ /* 0x000fe4000f8e3cff */
[----:B------:R-:W-:Y:S02]  /*1f60*/  USEL UR35, URZ, 0x4000, UP6 ;  /* 0x00004000ff237887 */ /* 0x000fe4000b000000 */
[----:B------:R-:W-:-:S02]  /*1f70*/  USHF.R.U32.HI UR13, URZ, 0x1a, UR5 ;  /* 0x0000001aff0d7899 */ /* 0x000fc40008011605 */
[----:B------:R-:W-:Y:S02]  /*1f80*/  USEL UR38, UR38, 0x10c00000, !UP5 ;  /* 0x10c0000026267887 */ /* 0x000fe4000e800000 */
[----:B------:R-:W-:Y:S02]  /*1f90*/  ULOP3.LUT UR16, UR16, 0x60000000, URZ, 0xc0, !UPT ;  /* 0x6000000010107892 */ /* 0x000fe4000f8ec0ff */
[----:B------:R-:W-:Y:S02]  /*1fa0*/  USHF.R.U32.HI UR32, URZ, 0x1a, UR11 ;  /* 0x0000001aff207899 */ /* 0x000fe4000801160b */
[----:B------:R-:W-:Y:S02]  /*1fb0*/  USHF.R.U32.HI UR28, URZ, 0x1a, UR7 ;  /* 0x0000001aff1c7899 */ /* 0x000fe40008011607 */
[----:B------:R-:W-:Y:S02]  /*1fc0*/  USHF.R.U32.HI UR17, URZ, 0x1a, UR9 ;  /* 0x0000001aff117899 */ /* 0x000fe40008011609 */
[----:B------:R-:W-:-:S02]  /*1fd0*/  ULOP3.LUT UR33, UR33, 0x60000000, URZ, 0xc0, !UPT ;  /* 0x6000000021217892 */ /* 0x000fc4000f8ec0ff */
[----:B------:R-:W-:Y:S02]  /*1fe0*/  ULOP3.LUT UR29, UR29, 0x60000000, URZ, 0xc0, !UPT ;  /* 0x600000001d1d7892 */ /* 0x000fe4000f8ec0ff */
[----:B------:R-:W-:Y:S02]  /*1ff0*/  ULOP3.LUT UR25, UR25, 0x60000000, URZ, 0xc0, !UPT ;  /* 0x6000000019197892 */ /* 0x000fe4000f8ec0ff */
[----:B------:R-:W-:Y:S02]  /*2000*/  USHF.L.U32 UR27, UR34, UR15, URZ ;  /* 0x0000000f221b7299 */ /* 0x000fe400080006ff */
[----:B------:R-:W-:Y:S02]  /*2010*/  USHF.R.U32.HI UR18, URZ, 0x4, UR18 ;  /* 0x00000004ff127899 */ /* 0x000fe40008011612 */
[----:B------:R-:W-:Y:S02]  /*2020*/  USHF.R.U32.HI UR19, URZ, 0x4, UR19 ;  /* 0x00000004ff137899 */ /* 0x000fe40008011613 */
[----:B------:R-:W-:-:S02]  /*2030*/  USHF.R.U32.HI UR20, URZ, 0x4, UR20 ;  /* 0x00000004ff147899 */ /* 0x000fc40008011614 */
[----:B------:R-:W-:Y:S02]  /*2040*/  USHF.R.U32.HI UR24, URZ, 0x4, UR24 ;  /* 0x00000004ff187899 */ /* 0x000fe40008011618 */
[----:B------:R-:W-:Y:S02]  /*2050*/  USHF.L.U32 UR34, UR34, UR37, URZ ;  /* 0x0000002522227299 */ /* 0x000fe400080006ff */
[----:B------:R-:W-:Y:S02]  /*2060*/  UIADD3 UR38, UPT, UPT, UR35, UR38, URZ ;  /* 0x0000002623267290 */ /* 0x000fe4000fffe0ff */
[----:B------:R-:W-:Y:S02]  /*2070*/  ULOP3.LUT UR13, UR16, 0x30, UR13, 0xf8, !UPT ;  /* 0x00000030100d7892 */ /* 0x000fe4000f8ef80d */
[----:B------:R-:W-:Y:S02]  /*2080*/  ULOP3.LUT UR32, UR33, 0x30, UR32, 0xf8, !UPT ;  /* 0x0000003021207892 */ /* 0x000fe4000f8ef820 */
[----:B------:R-:W-:-:S02]  /*2090*/  ULOP3.LUT UR28, UR29, 0x30, UR28, 0xf8, !UPT ;  /* 0x000000301d1c7892 */ /* 0x000fc4000f8ef81c */
[----:B------:R-:W-:Y:S02]  /*20a0*/  ULOP3.LUT UR17, UR25, 0x30, UR17, 0xf8, !UPT ;  /* 0x0000003019117892 */ /* 0x000fe4000f8ef811 */
[----:B------:R-:W-:Y:S02]  /*20b0*/  ULOP3.LUT UR18, UR18, 0x3fc0, URZ, 0xc0, !UPT ;  /* 0x00003fc012127892 */ /* 0x000fe4000f8ec0ff */
[----:B------:R-:W-:Y:S02]  /*20c0*/  ULOP3.LUT UR19, UR19, 0x3fc0, URZ, 0xc0, !UPT ;  /* 0x00003fc013137892 */ /* 0x000fe4000f8ec0ff */
[----:B------:R-:W-:Y:S02]  /*20d0*/  ULOP3.LUT UR20, UR20, 0x3fc0, URZ, 0xc0, !UPT ;  /* 0x00003fc014147892 */ /* 0x000fe4000f8ec0ff */
[----:B------:R-:W-:Y:S02]  /*20e0*/  ULOP3.LUT UR24, UR24, 0x3fc0, URZ, 0xc0, !UPT ;  /* 0x00003fc018187892 */ /* 0x000fe4000f8ec0ff */
[----:B------:R-:W-:-:S02]  /*20f0*/  ULOP3.LUT UR27, UR34, 0xffff, UR27, 0xc8, !UPT ;  /* 0x0000ffff221b7892 */ /* 0x000fc4000f8ec81b */
[----:B------:R-:W-:Y:S02]  /*2100*/  ULOP3.LUT UR51, UR32, UR38, URZ, 0xfc, !UPT ;  /* 0x0000002620337292 */ /* 0x000fe4000f8efcff */
[----:B------:R-:W-:Y:S02]  /*2110*/  ULOP3.LUT UR45, UR28, UR38, URZ, 0xfc, !UPT ;  /* 0x000000261c2d7292 */ /* 0x000fe4000f8efcff */
[----:B------:R-:W-:Y:S02]  /*2120*/  ULOP3.LUT UR41, UR17, UR38, URZ, 0xfc, !UPT ;  /* 0x0000002611297292 */ /* 0x000fe4000f8efcff */
[----:B------:R-:W-:Y:S02]  /*2130*/  ULOP3.LUT UR39, UR13, UR38, URZ, 0xfc, !UPT ;  /* 0x000000260d277292 */ /* 0x000fe4000f8efcff */
[----:B------:R-:W-:Y:S02]  /*2140*/  UISETP.NE.AND UP0, UPT, UR23, URZ, UPT ;  /* 0x000000ff1700728c */ /* 0x000fe4000bf05270 */
[----:B------:R-:W-:-:S02]  /*2150*/  UIADD3 UR26, UPT, UPT, UR12, 0x50, URZ ;  /* 0x000000500c1a7890 */ /* 0x000fc4000fffe0ff */
[----:B------:R-:W-:Y:S02]  /*2160*/  ULOP3.LUT UR18, UR18, 0x10000, URZ, 0xfc, !UPT ;  /* 0x0001000012127892 */ /* 0x000fe4000f8efcff */
[----:B------:R-:W-:Y:S02]  /*2170*/  ULOP3.LUT UR19, UR19, 0x10000, URZ, 0xfc, !UPT ;  /* 0x0001000013137892 */ /* 0x000fe4000f8efcff */
[----:B------:R-:W-:Y:S02]  /*2180*/  ULOP3.LUT UR20, UR20, 0x10000, URZ, 0xfc, !UPT ;  /* 0x0001000014147892 */ /* 0x000fe4000f8efcff */
[----:B------:R-:W-:Y:S02]  /*2190*/  ULOP3.LUT UR24, UR24, 0x10000, URZ, 0xfc, !UPT ;  /* 0x0001000018187892 */ /* 0x000fe4000f8efcff */
[----:B------:R-:W-:Y:S01]  /*21a0*/  UISETP.NE.AND UP1, UPT, UR23, URZ, UPT ;  /* 0x000000ff1700728c */ /* 0x000fe2000bf25270 */
[----:B------:R-:W-:Y:S01]  /*21b0*/  UMOV UR13, 0x1 ;  /* 0x00000001000d7882 */ /* 0x000fe20000000000 */
[----:B------:R-:W-:Y:S01]  /*21c0*/  UMOV UR34, URZ ;  /* 0x000000ff00227c82 */ /* 0x000fe20008000000 */
[----:B------:R-:W-:Y:S01]  /*21d0*/  UMOV UR33, URZ ;  /* 0x000000ff00217c82 */ /* 0x000fe20008000000 */
[----:B------:R-:W-:Y:S01]  /*21e0*/  UMOV UR50, URZ ;  /* 0x000000ff00327c82 */ /* 0x000fe20008000000 */
[----:B------:R-:W-:Y:S01]  /*21f0*/  UMOV UR44, URZ ;  /* 0x000000ff002c7c82 */ /* 0x000fe20008000000 */
[----:B------:R-:W-:Y:S01]  /*2200*/  UMOV UR40, URZ ;  /* 0x000000ff00287c82 */ /* 0x000fe20008000000 */
[----:B------:R-:W-:-:S05]  /*2210*/  UMOV UR38, URZ ;  /* 0x000000ff00267c82 */ /* 0x000fca0008000000 */
.L_x_46:
[----:B------:R-:W-:Y:S01]  /*2220*/  PLOP3.LUT P0, PT, PT, PT, UP0, 0x80, 0x8 ;  /* 0x000000000008781c */ /* 0x000fe20003f0f008 */
[----:B--2---:R-:W-:Y:S01]  /*2230*/  @!UP0 USHF.L.U32 UR17, UR34, 0x1f, URZ ;  /* 0x0000001f22118899 */ /* 0x004fe200080006ff */
[----:B----4-:R-:W-:Y:S01]  /*2240*/  PLOP3.LUT P3, PT, PT, PT, PT, 0x80, 0x8 ;  /* 0x000000000008781c */ /* 0x010fe20003f6f070 */
[----:B------:R-:W-:Y:S01]  /*2250*/  @!UP0 ULEA UR25, UR33, UR12, 0x3 ;  /* 0x0000000c21198291 */ /* 0x000fe2000f8e18ff */
[----:B------:R-:W-:Y:S01]  /*2260*/  PLOP3.LUT P2, PT, PT, PT, PT, 0x8, 0x80 ;  /* 0x000000000080781c */ /* 0x000fe20003f4e170 */
[----:B------:R-:W-:Y:S02]  /*2270*/  @!UP0 USHF.L.U32 UR16, UR13, 0x1f, URZ ;  /* 0x0000001f0d108899 */ /* 0x000fe400080006ff */
[----:B------:R-:W-:Y:S01]  /*2280*/  IMAD.U32 R2, RZ, RZ, UR17 ;  /* 0x00000011ff027e24 */ /* 0x000fe2000f8e00ff */
[----:B------:R-:W-:Y:S02]  /*2290*/  ULOP3.LUT UR35, UR13, 0x1, URZ, 0x3c, !UPT ;  /* 0x000000010d237892 */ /* 0x000fe4000f8e3cff */
[----:B------:R-:W-:Y:S01]  /*22a0*/  UPLOP3.LUT UP4, UPT, UPT, UPT, UPT, 0x40, 0x4 ;  /* 0x000000000004789c */ /* 0x000fe20003f8e870 */
[----:B------:R-:W-:Y:S01]  /*22b0*/  IMAD.U32 R0, RZ, RZ, UR16 ;  /* 0x00000010ff007e24 */ /* 0x000fe2000f8e00ff */
[----:B------:R-:W-:-:S02]  /*22c0*/  UIMAD UR17, UR35, 0xd0, UR36 ;  /* 0x000000d0231178a4 */ /* 0x000fc4000f8e0224 */
[----:B------:R1:W2:Y:S01]  /*22d0*/  @!P0 SYNCS.PHASECHK.TRANS64.TRYWAIT P3, [UR25], R2 ;  /* 0x00000002ff0085a7 */ /* 0x0002a20008061119 */
[----:B------:R-:W3:Y:S02]  /*22e0*/  @!P0 SYNCS.PHASECHK.TRANS64.TRYWAIT P1, [UR12+0x58], R0 ;  /* 0x00005800ff0085a7 */ /* 0x000ee4000802110c */
[----:B---3--:R-:W-:-:S13]  /*22f0*/  @!P0 PLOP3.LUT P2, PT, P1, PT, PT, 0x8, 0x80 ;  /* 0x000000000080881c */ /* 0x008fda0000f4e170 */
[----:B-12---:R-:W-:Y:S05]  /*2300*/  @!P2 BRA `(.L_x_38) ;  /* 0x000000000010a947 */ /* 0x006fea0003800000 */
[----:B------:R-:W-:-:S06]  /*2310*/  USHF.L.U32 UR13, UR13, 0x1f, URZ ;  /* 0x0000001f0d0d7899 */ /* 0x000fcc00080006ff */
[----:B------:R-:W-:-:S04]  /*2320*/  MOV R0, UR13 ;  /* 0x0000000d00007c02 */ /* 0x000fc80008000f00 */
[----:B------:R-:W1:Y:S02]  /*2330*/  SYNCS.PHASECHK.TRANS64.TRYWAIT P0, [UR12+0x58], R0 ;  /* 0x00005800ff0075a7 */ /* 0x000e64000800110c */
[----:B-1----:R-:W-:Y:S05]  /*2340*/  @!P0 BRA `(.L_x_39) ;  /* 0x0000003c00348947 */ /* 0x002fea0003800000 */
.L_x_38:
[----:B------:R-:W-:Y:S01]  /*2350*/  UMOV UR29, URZ ;  /* 0x000000ff001d7c82 */ /* 0x000fe20008000000 */
.L_x_43:
[----:B--234-:R-:W-:Y:S05]  /*2360*/  BRA.U UP0, `(.L_x_40) ;  /* 0x0000000100d07547 */ /* 0x01cfea000b800000 */
[----:B------:R-:W-:Y:S02]  /*2370*/  USHF.L.U32 UR25, UR33, 0xa, URZ ;  /* 0x0000000a21197899 */ /* 0x000fe400080006ff */
[----:B------:R-:W-:Y:S02]  /*2380*/  ULEA UR66, UR33, UR19, 0x6 ;  /* 0x0000001321427291 */ /* 0x000fe4000f8e30ff */
[----:B------:R-:W-:Y:S02]  /*2390*/  UIADD3 UR16, UPT, UPT, UR25, 0x6, URZ ;  /* 0x0000000619107890 */ /* 0x000fe4000fffe0ff */
[----:B------:R-:W-:Y:S02]  /*23a0*/  ULEA UR62, UR33, UR18, 0x7 ;  /* 0x00000012213e7291 */ /* 0x000fe4000f8e38ff */
[----:B------:R-:W-:Y:S02]  /*23b0*/  ULEA UR13, UR33, UR12, 0x3 ;  /* 0x0000000c210d7291 */ /* 0x000fe4000f8e18ff */
[----:B------:R-:W-:Y:S02]  /*23c0*/  UIADD3 UR32, UPT, UPT, UR16, UR24, URZ ;  /* 0x0000001810207290 */ /* 0x000fe4000fffe0ff */
[----:B------:R-:W-:Y:S02]  /*23d0*/  UIADD3 UR64, UPT, UPT, UR66, 0x20, URZ ;  /* 0x0000002042407890 */ /* 0x000fe4000fffe0ff */
[----:B------:R-:W-:Y:S02]  /*23e0*/  UIADD3 UR60, UPT, UPT, UR62, 0x40, URZ ;  /* 0x000000403e3c7890 */ /* 0x000fe4000fffe0ff */
[----:B------:R-:W-:Y:S02]  /*23f0*/  UIADD3 UR58, UPT, UPT, UR62, 0x20, URZ ;  /* 0x000000203e3a7890 */ /* 0x000fe4000fffe0ff */
[----:B------:R-:W-:Y:S02]  /*2400*/  UIADD3 UR56, UPT, UPT, UR62, 0x60, URZ ;  /* 0x000000603e387890 */ /* 0x000fe4000fffe0ff */
[----:B------:R-:W-:Y:S02]  /*2410*/  UIADD3 UR54, UPT, UPT, UR25, UR24, URZ ;  /* 0x0000001819367290 */ /* 0x000fe4000fffe0ff */
[----:B------:R-:W-:Y:S02]  /*2420*/  UIADD3 UR52, UPT, UPT, UR25, UR20, URZ ;  /* 0x0000001419347290 */ /* 0x000fe4000fffe0ff */
[----:B------:R-:W-:Y:S02]  /*2430*/  UIADD3 UR48, UPT, UPT, UR24, 0x2, UR25 ;  /* 0x0000000218307890 */ /* 0x000fe4000fffe019 */
[----:B------:R-:W-:Y:S02]  /*2440*/  UIADD3 UR46, UPT, UPT, UR20, 0x2, UR25 ;  /* 0x00000002142e7890 */ /* 0x000fe4000fffe019 */
[----:B------:R-:W-:Y:S02]  /*2450*/  UIADD3 UR42, UPT, UPT, UR24, 0x4, UR25 ;  /* 0x00000004182a7890 */ /* 0x000fe4000fffe019 */
[----:B------:R-:W-:Y:S02]  /*2460*/  UIADD3 UR68, UPT, UPT, UR20, 0x4, UR25 ;  /* 0x0000000414447890 */ /* 0x000fe4000fffe019 */
[----:B------:R-:W-:Y:S02]  /*2470*/  UIADD3 UR28, UPT, UPT, UR13, 0x28, URZ ;  /* 0x000000280d1c7890 */ /* 0x000fe4000fffe0ff */
[----:B------:R-:W-:Y:S01]  /*2480*/  UIADD3 UR16, UPT, UPT, UR16, UR20, URZ ;  /* 0x0000001410107290 */ /* 0x000fe2000fffe0ff */
[----:B------:R-:W-:Y:S01]  /*2490*/  UMOV UR67, 0x4008 ;  /* 0x0000400800437882 */ /* 0x000fe20000000000 */
        /* <DEDUP_REMOVED lines=11> */
[----:B------:R-:W-:Y:S05]  /*2550*/  @P3 BRA `(.L_x_41) ;  /* 0x0000000000103947 */ /* 0x000fea0003800000 */
[----:B------:R-:W-:Y:S06]  /*2560*/  USHF.L.U32 UR25, UR34, 0x1f, URZ ;  /* 0x0000001f22197899 */ /* 0x000fec00080006ff */
[----:B-1----:R-:W-:Y:S04]  /*2570*/  MOV R0, UR25 ;  /* 0x0000001900007c02 */ /* 0x002fe80008000f00 */
[----:B------:R-:W1:Y:S02]  /*2580*/  SYNCS.PHASECHK.TRANS64.TRYWAIT P0, [UR13], R0 ;  /* 0x00000000ff0075a7 */ /* 0x000e64000800110d */
[----:B-1----:R-:W-:Y:S05]  /*2590*/  @!P0 BRA `(.L_x_42) ;  /* 0x0000003800c08947 */ /* 0x002fea0003800000 */
.L_x_41:
[----:B------:R2:W-:Y:S01]  /*25a0*/  UTCCP.T.S.2CTA.4x32dp128bit tmem[UR36+0x1d0], gdesc[UR66] ;  /* 0x0001d042240079e7 */ /* 0x0005e20009300000 */
[----:B------:R2:W-:Y:S01]  /*25b0*/  UTCCP.T.S.2CTA.4x32dp128bit tmem[UR36+0x1d4], gdesc[UR64] ;  /* 0x0001d440240079e7 */ /* 0x0005e20009300000 */
[----:B------:R2:W-:Y:S01]  /*25c0*/  UTCCP.T.S.2CTA.4x32dp128bit tmem[UR36+0x1e0], gdesc[UR62] ;  /* 0x0001e03e240079e7 */ /* 0x0005e20009300000 */
[----:B------:R2:W-:Y:S01]  /*25d0*/  UTCCP.T.S.2CTA.4x32dp128bit tmem[UR36+0x1e4], gdesc[UR60] ;  /* 0x0001e43c240079e7 */ /* 0x0005e20009300000 */
[----:B------:R2:W-:Y:S01]  /*25e0*/  UTCCP.T.S.2CTA.4x32dp128bit tmem[UR36+0x1e8], gdesc[UR58] ;  /* 0x0001e83a240079e7 */ /* 0x0005e20009300000 */
[----:B------:R2:W-:Y:S01]  /*25f0*/  UTCCP.T.S.2CTA.4x32dp128bit tmem[UR36+0x1ec], gdesc[UR56] ;  /* 0x0001ec38240079e7 */ /* 0x0005e20009300000 */
[----:B------:R2:W-:Y:S01]  /*2600*/  UTCQMMA.2CTA gdesc[UR52], gdesc[UR54], tmem[UR17], tmem[UR50], idesc[UR51], tmem[UR10], UP4 ;  /* 0x000a323634007dea */ /* 0x0005e2000a200311 */
[----:B------:R-:W-:Y:S01]  /*2610*/  UPLOP3.LUT UP4, UPT, UPT, UPT, UPT, 0x80, 0x8 ;  /* 0x000000000008789c */ /* 0x000fe20003f8f070 */
[----:B------:R2:W-:Y:S01]  /*2620*/  UTCQMMA.2CTA gdesc[UR46], gdesc[UR48], tmem[UR17], tmem[UR44], idesc[UR45], tmem[UR6], UPT ;  /* 0x00062c302e007dea */ /* 0x0005e2000ba00311 */
[----:B------:R2:W-:Y:S01]  /*2630*/  UTCQMMA.2CTA gdesc[UR68], gdesc[UR42], tmem[UR17], tmem[UR40], idesc[UR41], tmem[UR8], UPT ;  /* 0x0008282a44007dea */ /* 0x0005e2000ba00311 */
[----:B------:R-:W-:Y:S01]  /*2640*/  UMOV UR70, UR32 ;  /* 0x0000002000467c82 */ /* 0x000fe20008000000 */
[----:B------:R-:W-:Y:S01]  /*2650*/  UMOV UR71, 0x40004040 ;  /* 0x4000404000477882 */ /* 0x000fe20000000000 */
[----:B------:R-:W-:Y:S01]  /*2660*/  UMOV UR72, UR16 ;  /* 0x0000001000487c82 */ /* 0x000fe20008000000 */
[----:B------:R-:W-:Y:S02]  /*2670*/  UMOV UR73, 0x40004040 ;  /* 0x4000404000497882 */ /* 0x000fe40000000000 */
[----:B------:R2:W-:Y:S01]  /*2680*/  UTCQMMA.2CTA gdesc[UR72], gdesc[UR70], tmem[UR17], tmem[UR38], idesc[UR39], tmem[UR4], UPT ;  /* 0x0004264648007dea */ /* 0x0005e2000ba00311 */
[----:B------:R2:W-:Y:S01]  /*2690*/  UTCBAR.2CTA.MULTICAST [UR28], URZ, UR27 ;  /* 0x000000ff1c0073e9 */ /* 0x0005e2000820081b */
[----:B------:R-:W-:Y:S01]  /*26a0*/  NOP ;  /* 0x0000000000007918 */ /* 0x000fe20000000000 */
.L_x_40:
[----:B------:R-:W-:Y:S01]  /*26b0*/  UIADD3 UR33, UPT, UPT, UR33, 0x1, URZ ;  /* 0x0000000121217890 */ /* 0x000fe2000fffe0ff */
[----:B------:R-:W-:Y:S01]  /*26c0*/  PLOP3.LUT P3, PT, PT, PT, PT, 0x80, 0x8 ;  /* 0x000000000008781c */ /* 0x000fe20003f6f070 */
[----:B------:R-:W-:Y:S02]  /*26d0*/  UISETP.GT.U32.AND UP3, UPT, UR29, 0x1e, UPT ;  /* 0x0000001e1d00788c */ /* 0x000fe4000bf64070 */
[----:B------:R-:W-:Y:S02]  /*26e0*/  UISETP.NE.AND UP2, UPT, UR33, 0x5, UPT ;  /* 0x000000052100788c */ /* 0x000fe4000bf45270 */
[----:B------:R-:W-:Y:S02]  /*26f0*/  UISETP.NE.OR UP3, UPT, UR23, URZ, UP3 ;  /* 0x000000ff1700728c */ /* 0x000fe40009f65670 */
[----:B------:R-:W-:Y:S02]  /*2700*/  USEL UR13, URZ, 0x1, UP2 ;  /* 0x00000001ff0d7887 */ /* 0x000fe40009000000 */
[----:B------:R-:W-:Y:S02]  /*2710*/  USEL UR33, UR33, URZ, UP2 ;  /* 0x000000ff21217287 */ /* 0x000fe40009000000 */
[----:B------:R-:W-:Y:S01]  /*2720*/  ULOP3.LUT UR34, UR34, UR13, URZ, 0x3c, !UPT ;  /* 0x0000000d22227292 */ /* 0x000fe2000f8e3cff */
[----:B------:R-:W-:Y:S01]  /*2730*/  PLOP3.LUT P0, PT, PT, PT, UP3, 0x80, 0x8 ;  /* 0x000000000008781c */ /* 0x000fe20003f0f038 */
[----:B------:R-:W-:Y:S03]  /*2740*/  UIADD3 UR29, UPT, UPT, UR29, 0x1, URZ ;  /* 0x000000011d1d7890 */ /* 0x000fe6000fffe0ff */
[----:B------:R-:W-:Y:S02]  /*2750*/  @!UP3 USHF.L.U32 UR13, UR34, 0x1f, URZ ;  /* 0x0000001f220db899 */ /* 0x000fe400080006ff */
[----:B------:R-:W-:Y:S02]  /*2760*/  @!UP3 ULEA UR16, UR33, UR12, 0x3 ;  /* 0x0000000c2110b291 */ /* 0x000fe4000f8e18ff */
[----:B------:R-:W-:Y:S02]  /*2770*/  UISETP.NE.AND UP2, UPT, UR29, 0x20, UPT ;  /* 0x000000201d00788c */ /* 0x000fe4000bf45270 */
[----:B-1----:R-:W-:Y:S05]  /*2780*/  IMAD.U32 R0, RZ, RZ, UR13 ;  /* 0x0000000dff007e24 */ /* 0x002fea000f8e00ff */
[----:B------:R3:W4:Y:S02]  /*2790*/  @!P0 SYNCS.PHASECHK.TRANS64.TRYWAIT P3, [UR16], R0 ;  /* 0x00000000ff0085a7 */ /* 0x0007240008061110 */
[----:B------:R-:W-:Y:S05]  /*27a0*/  BRA.U UP2, `(.L_x_43) ;  /* 0xfffffff902ec7547 */ /* 0x000fea000b83ffff */
[----:B------:R-:W-:Y:S02]  /*27b0*/  LEA R2, R5, UR12, 0x3 ;  /* 0x0000000c05027c11 */ /* 0x000fe4000f8e18ff */
[----:B------:R-:W-:Y:S01]  /*27c0*/  SHF.L.U32 R3, R4, 0x1f, RZ ;  /* 0x0000001f04037819 */ /* 0x000fe200000006ff */
[----:B------:R-:W-:Y:S06]  /*27d0*/  BRA.U UP1, `(.L_x_44) ;  /* 0x0000000101187547 */ /* 0x000fec000b800000 */
[----:B------:R-:W-:-:S06]  /*27e0*/  USHF.L.U32 UR13, UR35, 0x1f, URZ ;  /* 0x0000001f230d7899 */ /* 0x000fcc00080006ff */
[----:B---3--:R-:W-:Y:S01]  /*27f0*/  MOV R0, UR13 ;  /* 0x0000000d00007c02 */ /* 0x008fe20008000f00 */
[----:B------:R-:W-:Y:S02]  /*2800*/  UMOV UR13, 0x3 ;  /* 0x00000003000d7882 */ /* 0x000fe40000000000 */
[----:B------:R1:W-:Y:S01]  /*2810*/  UTCBAR.2CTA.MULTICAST [UR26], URZ, UR13 ;  /* 0x000000ff1a0073e9 */ /* 0x0003e2000820080d */
[----:B------:R1:W-:Y:S01]  /*2820*/  SYNCS.PHASECHK.TRANS64.TRYWAIT PT, [UR12+0x58], R0 ;  /* 0x00005800ff0075a7 */ /* 0x0003e200080e110c */
[----:B------:R-:W-:Y:S02]  /*2830*/  NOP ;  /* 0x0000000000007918 */ /* 0x000fe40000000000 */
.L_x_44:
[----:B------:R-:W5:Y:S02]  /*2840*/  SYNCS.PHASECHK.TRANS64.TRYWAIT P0, [R2+URZ+0x60], R3 ;  /* 0x00006003020075a7 */ /* 0x000f6400080011ff */
[----:B-----5:R-:W-:Y:S05]  /*2850*/  @!P0 BRA `(.L_x_45) ;  /* 0x0000003800308947 */ /* 0x020fea0003800000 */
.L_x_104:
[C---:B-1-3--:R-:W-:Y:S01]  /*2860*/  LEA R0, R5.reuse, UR12, 0x4 ;  /* 0x0000000c05007c11 */ /* 0x04afe2000f8e20ff */
[----:B------:R-:W-:Y:S01]  /*2870*/  VIADD R5, R5, 0x1 ;  /* 0x0000000105057836 */ /* 0x000fe20000000000 */
[----:B------:R-:W-:Y:S01]  /*2880*/  UMOV UR13, UR35 ;  /* 0x00000023000d7c82 */ /* 0x000fe20008000000 */
[----:B------:R-:W-:-:S03]  /*2890*/  IMAD.MOV.U32 R3, RZ, RZ, 0x1 ;  /* 0x00000001ff037424 */ /* 0x000fc600078e00ff */
[----:B------:R-:W1:Y:S01]  /*28a0*/  LDS R0, [R0+0x3081c] ;  /* 0x03081c0000007984 */ /* 0x000e620000000800 */
[C---:B------:R-:W-:Y:S01]  /*28b0*/  ISETP.NE.AND P1, PT, R5.reuse, 0x2, PT ;  /* 0x000000020500780c */ /* 0x040fe20003f25270 */
[----:B------:R3:W-:Y:S06]  /*28c0*/  MEMBAR.ALL.CTA ;  /* 0x0000000000007992 */ /* 0x0007ec0000008000 */
[----:B---3--:R-:W3:Y:S01]  /*28d0*/  FENCE.VIEW.ASYNC.S ;  /* 0x00000000000073c6 */ /* 0x008ee20000000000 */
[----:B------:R-:W-:Y:S01]  /*28e0*/  SEL R5, R5, RZ, P1 ;  /* 0x000000ff05057207 */ /* 0x000fe20000800000 */
[----:B---3--:R3:W-:Y:S01]  /*28f0*/  SYNCS.ARRIVE.TRANS64.ART0 RZ, [R2+URZ+0x70], R3 ;  /* 0x0000700302ff79a7 */ /* 0x0087e200085000ff */
[----:B-1----:R-:W-:-:S02]  /*2900*/  ISETP.NE.AND P0, PT, R0, 0x1, PT ;  /* 0x000000010000780c */ /* 0x002fc40003f05270 */
[----:B---3--:R-:W-:-:S04]  /*2910*/  SEL R3, RZ, 0x1, P1 ;  /* 0x00000001ff037807 */ /* 0x008fc80000800000 */
[----:B------:R-:W-:-:S07]  /*2920*/  LOP3.LUT R4, R4, R3, RZ, 0x3c, !PT ;  /* 0x0000000304047212 */ /* 0x000fce00078e3cff */
[----:B------:R-:W-:Y:S05]  /*2930*/  @!P0 BRA `(.L_x_46) ;  /* 0xfffffff800388947 */ /* 0x000fea000383ffff */
.L_x_37:
[----:B------:R-:W-:-:S09]  /*2940*/  UISETP.NE.AND UP0, UPT, UR15, URZ, UPT ;  /* 0x000000ff0f00728c */ /* 0x000fd2000bf05270 */
[----:B------:R-:W-:Y:S05]  /*2950*/  BRA.U UP0, `(.L_x_47) ;  /* 0x00000001006c7547 */ /* 0x000fea000b800000 */
[----:B------:R-:W-:Y:S01]  /*2960*/  USHF.L.U32 UR35, UR35, 0x1f, URZ ;  /* 0x0000001f23237899 */ /* 0x000fe200080006ff */
[----:B------:R-:W-:-:S05]  /*2970*/  MOV R0, UR12 ;  /* 0x0000000c00007c02 */ /* 0x000fca0008000f00 */
[----:B------:R-:W-:Y:S02]  /*2980*/  MOV R2, UR35 ;  /* 0x0000002300027c02 */ /* 0x000fe40008000f00 */
[----:B------:R-:W-:-:S04]  /*2990*/  MOV R3, UR35 ;  /* 0x0000002300037c02 */ /* 0x000fc80008000f00 */
[----:B------:R3:W1:Y:S03]  /*29a0*/  SYNCS.PHASECHK.TRANS64.TRYWAIT P0, [R0+URZ+0x58], R3 ;  /* 0x00005803000075a7 */ /* 0x00066600080011ff */
[----:B-1----:R-:W-:Y:S05]  /*29b0*/  @!P0 NANOSLEEP.SYNCS 0x989680 ;  /* 0x009896800000895d */ /* 0x002fea0003900000 */
[----:B------:R-:W1:Y:S02]  /*29c0*/  @!P0 SYNCS.PHASECHK.TRANS64 P0, [R0+URZ+0x58], R3 ;  /* 0x00005803000085a7 */ /* 0x000e6400080010ff */
[----:B-1----:R-:W-:Y:S05]  /*29d0*/  @P0 BRA `(.L_x_47) ;  /* 0x00000000004c0947 */ /* 0x002fea0003800000 */
.L_x_48:
[----:B-1----:R1:W2:Y:S02]  /*29e0*/  SYNCS.PHASECHK.TRANS64.TRYWAIT P0, [R0+URZ+0x58], R3 ;  /* 0x00005803000075a7 */ /* 0x0022a400080011ff */
[----:B--2---:R-:W-:Y:S05]  /*29f0*/  @!P0 NANOSLEEP.SYNCS 0x989680 ;  /* 0x009896800000895d */ /* 0x004fea0003900000 */
[----:B------:R-:W2:Y:S02]  /*2a00*/  @!P0 SYNCS.PHASECHK.TRANS64 P0, [R0+URZ+0x58], R3 ;  /* 0x00005803000085a7 */ /* 0x000ea400080010ff */
[----:B--2---:R-:W-:Y:S05]  /*2a10*/  @!P0 BRA `(.L_x_48) ;  /* 0xfffffffc00f08947 */ /* 0x004fea000383ffff */
[----:B------:R-:W-:Y:S05]  /*2a20*/  BRA `(.L_x_47) ;  /* 0x0000000000387947 */ /* 0x000fea0003800000 */
.L_x_35:
[----:B------:R-:W-:-:S13]  /*2a30*/  ISETP.NE.AND P0, PT, R84, RZ, PT ;  /* 0x000000ff5400720c */ /* 0x000fda0003f05270 */
[----:B------:R-:W-:Y:S05]  /*2a40*/  @P0 BRA `(.L_x_49) ;  /* 0x00000000002c0947 */ /* 0x000fea0003800000 */
[----:B------:R-:W4:Y:S01]  /*2a50*/  S2UR UR5, SR_CgaCtaId ;  /* 0x00000000000579c3 */ /* 0x000f220000008800 */
[----:B-1----:R-:W-:Y:S01]  /*2a60*/  UMOV UR6, 0x400 ;  /* 0x0000040000067882 */ /* 0x002fe20000000000 */
[----:B------:R-:W-:Y:S01]  /*2a70*/  UMOV UR4, 0x20 ;  /* 0x0000002000047882 */ /* 0x000fe20000000000 */
[----:B------:R-:W-:Y:S01]  /*2a80*/  ELECT P0, URZ, PT ;  /* 0x0000000000ff782f */ /* 0x000fe20003800000 */
[----:B----4-:R-:W-:Y:S02]  /*2a90*/  ULEA UR5, UR5, UR6, 0x18 ;  /* 0x0000000605057291 */ /* 0x010fe4000f8ec0ff */
[----:B------:R-:W-:-:S04]  /*2aa0*/  UIADD3 UR6, UPT, UPT, -UR4, 0x100000, URZ ;  /* 0x0010000004067890 */ /* 0x000fc8000fffe1ff */
[----:B------:R-:W-:Y:S02]  /*2ab0*/  USHF.L.U32 UR7, UR6, 0xb, URZ ;  /* 0x0000000b06077899 */ /* 0x000fe400080006ff */
[----:B------:R-:W-:Y:S01]  /*2ac0*/  USHF.L.U32 UR6, UR6, 0x1, URZ ;  /* 0x0000000106067899 */ /* 0x000fe200080006ff */
[----:B------:R-:W1:Y:S11]  /*2ad0*/  FENCE.VIEW.ASYNC.S ;  /* 0x00000000000073c6 */ /* 0x000e760000000000 */
[----:B-1----:R4:W1:Y:S02]  /*2ae0*/  SYNCS.EXCH.64 URZ, [UR5+0x80], UR6 ;  /* 0x0000800605ff75b2 */ /* 0x0028640008000100 */
[----:B----4-:R-:W-:Y:S01]  /*2af0*/  NOP ;  /* 0x0000000000007918 */ /* 0x010fe20000000000 */
.L_x_49:
[----:B------:R-:W-:Y:S01]  /*2b00*/  NOP ;  /* 0x0000000000007918 */ /* 0x000fe20000000000 */
.L_x_47:
[C---:B------:R-:W-:Y:S02]  /*2b10*/  ISETP.NE.AND P0, PT, R84.reuse, RZ, PT ;  /* 0x000000ff5400720c */ /* 0x040fe40003f05270 */
[----:B------:R-:W-:-:S11]  /*2b20*/  ISETP.GT.AND P1, PT, R84, 0x3, PT ;  /* 0x000000035400780c */ /* 0x000fd60003f24270 */
[----:B------:R-:W-:Y:S05]  /*2b30*/  @P0 BRA `(.L_x_50) ;  /* 0x00000000002c0947 */ /* 0x000fea0003800000 */
[----:B--2---:R-:W2:Y:S01]  /*2b40*/  S2UR UR5, SR_CgaCtaId ;  /* 0x00000000000579c3 */ /* 0x004ea20000008800 */
[----:B-1----:R-:W-:Y:S01]  /*2b50*/  UMOV UR6, 0x400 ;  /* 0x0000040000067882 */ /* 0x002fe20000000000 */
[----:B------:R-:W-:Y:S01]  /*2b60*/  UMOV UR4, 0x20 ;  /* 0x0000002000047882 */ /* 0x000fe20000000000 */
[----:B------:R-:W-:Y:S01]  /*2b70*/  ELECT P2, URZ, PT ;  /* 0x0000000000ff782f */ /* 0x000fe20003840000 */
[----:B--2---:R-:W-:Y:S02]  /*2b80*/  ULEA UR5, UR5, UR6, 0x18 ;  /* 0x0000000605057291 */ /* 0x004fe4000f8ec0ff */
[----:B------:R-:W-:-:S04]  /*2b90*/  UIADD3 UR6, UPT, UPT, -UR4, 0x100000, URZ ;  /* 0x0010000004067890 */ /* 0x000fc8000fffe1ff */
[----:B------:R-:W-:Y:S02]  /*2ba0*/  USHF.L.U32 UR7, UR6, 0xb, URZ ;  /* 0x0000000b06077899 */ /* 0x000fe400080006ff */
[----:B------:R-:W-:Y:S01]  /*2bb0*/  USHF.L.U32 UR6, UR6, 0x1, URZ ;  /* 0x0000000106067899 */ /* 0x000fe200080006ff */
[----:B------:R-:W1:Y:S11]  /*2bc0*/  FENCE.VIEW.ASYNC.S ;  /* 0x00000000000073c6 */ /* 0x000e760000000000 */
[----:B-1----:R1:W2:Y:S01]  /*2bd0*/  SYNCS.EXCH.64 URZ, [UR5+0x80], UR6 ;  /* 0x0000800605ff75b2 */ /* 0x0022a20008000100 */
[----:B------:R-:W-:Y:S01]  /*2be0*/  NOP ;  /* 0x0000000000007918 */ /* 0x000fe20000000000 */
.L_x_50:
[----:B------:R-:W-:Y:S01]  /*2bf0*/  NOP ;  /* 0x0000000000007918 */ /* 0x000fe20000000000 */
[----:B------:R-:W-:Y:S01]  /*2c00*/  @P1 NOP ;  /* 0x0000000000001918 */ /* 0x000fe20000000000 */
[----:B------:R-:W-:Y:S05]  /*2c10*/  @P1 BRA `(.L_x_51) ;  /* 0x0000003000281947 */ /* 0x000fea0003800000 */
[----:B------:R-:W-:Y:S05]  /*2c20*/  @P0 BRA `(.L_x_52) ;  /* 0x00000000002c0947 */ /* 0x000fea0003800000 */
[----:B-12---:R-:W1:Y:S01]  /*2c30*/  S2UR UR5, SR_CgaCtaId ;  /* 0x00000000000579c3 */ /* 0x006e620000008800 */
[----:B------:R-:W-:Y:S01]  /*2c40*/  UMOV UR6, 0x400 ;  /* 0x0000040000067882 */ /* 0x000fe20000000000 */
[----:B------:R-:W-:Y:S01]  /*2c50*/  UMOV UR4, 0x20 ;  /* 0x0000002000047882 */ /* 0x000fe20000000000 */
[----:B------:R-:W-:Y:S01]  /*2c60*/  ELECT P1, URZ, PT ;  /* 0x0000000000ff782f */ /* 0x000fe20003820000 */
[----:B-1----:R-:W-:Y:S02]  /*2c70*/  ULEA UR5, UR5, UR6, 0x18 ;  /* 0x0000000605057291 */ /* 0x002fe4000f8ec0ff */
[----:B------:R-:W-:-:S04]  /*2c80*/  UIADD3 UR6, UPT, UPT, -UR4, 0x100000, URZ ;  /* 0x0010000004067890 */ /* 0x000fc8000fffe1ff */
[----:B------:R-:W-:Y:S02]  /*2c90*/  USHF.L.U32 UR7, UR6, 0xb, URZ ;  /* 0x0000000b06077899 */ /* 0x000fe400080006ff */
[----:B------:R-:W-:Y:S01]  /*2ca0*/  USHF.L.U32 UR6, UR6, 0x1, URZ ;  /* 0x0000000106067899 */ /* 0x000fe200080006ff */
[----:B------:R-:W1:Y:S11]  /*2cb0*/  FENCE.VIEW.ASYNC.S ;  /* 0x00000000000073c6 */ /* 0x000e760000000000 */
[----:B-1----:R1:W2:Y:S01]  /*2cc0*/  SYNCS.EXCH.64 URZ, [UR5+0x80], UR6 ;  /* 0x0000800605ff75b2 */ /* 0x0022a20008000100 */
[----:B------:R-:W-:Y:S01]  /*2cd0*/  NOP ;  /* 0x0000000000007918 */ /* 0x000fe20000000000 */
.L_x_52:
[----:B------:R-:W-:Y:S01]  /*2ce0*/  NOP ;  /* 0x0000000000007918 */ /* 0x000fe20000000000 */
[----:B------:R-:W-:Y:S05]  /*2cf0*/  @P0 BRA `(.L_x_53) ;  /* 0x00000004008c0947 */ /* 0x000fea0003800000 */
[----:B------:R-:W5:Y:S01]  /*2d00*/  S2R R5, SR_CgaCtaId ;  /* 0x0000000000057919 */ /* 0x000f620000008800 */
[----:B-12---:R-:W-:Y:S01]  /*2d10*/  NOP ;  /* 0x0000000000007918 */ /* 0x006fe20000000000 */
[----:B---3--:R-:W-:Y:S02]  /*2d20*/  MOV R0, 0x40 ;  /* 0x0000004000007802 */ /* 0x008fe40000000f00 */
[----:B------:R-:W-:Y:S02]  /*2d30*/  MOV R4, 0x400 ;  /* 0x0000040000047802 */ /* 0x000fe40000000f00 */
[C---:B-----5:R-:W-:Y:S02]  /*2d40*/  LEA R0, R5.reuse, R0, 0x18 ;  /* 0x0000000005007211 */ /* 0x060fe400078ec0ff */
[----:B------:R-:W-:-:S04]  /*2d50*/  LEA R4, R5, R4, 0x18 ;  /* 0x0000000405047211 */ /* 0x000fc800078ec0ff */
[----:B------:R-:W1:Y:S02]  /*2d60*/  LDS.U8 R0, [R0] ;  /* 0x0000000000007984 */ /* 0x000e640000000000 */
[----:B-1----:R-:W-:-:S13]  /*2d70*/  ISETP.NE.AND P0, PT, R0, RZ, PT ;  /* 0x000000ff0000720c */ /* 0x002fda0003f05270 */
[----:B------:R-:W-:Y:S05]  /*2d80*/  @P0 BRA `(.L_x_54) ;  /* 0x0000000400500947 */ /* 0x000fea0003800000 */
[C---:B------:R-:W-:Y:S02]  /*2d90*/  LOP3.LUT R0, R5.reuse, 0x1, RZ, 0xc0, !PT ;  /* 0x0000000105007812 */ /* 0x040fe400078ec0ff */
[----:B------:R-:W-:Y:S02]  /*2da0*/  LOP3.LUT R10, R5, 0x1, RZ, 0x3c, !PT ;  /* 0x00000001050a7812 */ /* 0x000fe400078e3cff */
[----:B------:R-:W-:-:S13]  /*2db0*/  ISETP.NE.U32.AND P1, PT, R0, 0x1, PT ;  /* 0x000000010000780c */ /* 0x000fda0003f25070 */
[----:B------:R-:W-:Y:S05]  /*2dc0*/  @!P1 BRA `(.L_x_55) ;  /* 0x0000000000c49947 */ /* 0x000fea0003800000 */
[----:B------:R-:W-:Y:S01]  /*2dd0*/  ELECT P0, URZ, PT ;  /* 0x0000000000ff782f */ /* 0x000fe20003800000 */
[----:B------:R-:W-:-:S12]  /*2de0*/  BSSY B0, `(.L_x_55) ;  /* 0x000002f000007945 */ /* 0x000fd80003800000 */
[----:B------:R-:W-:Y:S05]  /*2df0*/  @!P0 BRA `(.L_x_56) ;  /* 0x0000000000b48947 */ /* 0x000fea0003800000 */
[----:B------:R-:W-:-:S05]  /*2e00*/  UMOV UR4, 0x10 ;  /* 0x0000001000047882 */ /* 0x000fca0000000000 */
[----:B------:R-:W-:Y:S04]  /*2e10*/  DEPBAR.LE SB1, 0x36 ;  /* 0x00009d800000791a */ /* 0x000fe80000000000 */
[----:B------:R-:W1:Y:S02]  /*2e20*/  UTCATOMSWS.2CTA.FIND_AND_SET.ALIGN UP0, UR4, UR4 ;  /* 0x00000004000475e3 */ /* 0x000e640008200800 */
[----:B-1----:R-:W-:Y:S01]  /*2e30*/  PLOP3.LUT P0, PT, PT, PT, UP0, 0x80, 0x8 ;  /* 0x000000000008781c */ /* 0x002fe20003f0f008 */
[----:B------:R-:W-:-:S03]  /*2e40*/  IMAD.U32 R13, RZ, RZ, UR4 ;  /* 0x00000004ff0d7e24 */ /* 0x000fc6000f8e00ff */
[----:B------:R-:W-:-:S04]  /*2e50*/  SEL R0, RZ, 0xffffffff, !P0 ;  /* 0xffffffffff007807 */ /* 0x000fc80004000000 */
[----:B------:R-:W-:-:S13]  /*2e60*/  ISETP.NE.AND P0, PT, R0, RZ, PT ;  /* 0x000000ff0000720c */ /* 0x000fda0003f05270 */
[----:B------:R-:W-:Y:S05]  /*2e70*/  @P0 BRA `(.L_x_57) ;  /* 0x0000000000240947 */ /* 0x000fea0003800000 */
.L_x_58:
[----:B------:R-:W-:Y:S05]  /*2e80*/  NANOSLEEP 0x64 ;  /* 0x000000640000795d */ /* 0x000fea0003800000 */
[----:B------:R-:W-:-:S05]  /*2e90*/  UMOV UR4, 0x10 ;  /* 0x0000001000047882 */ /* 0x000fca0000000000 */
[----:B------:R-:W-:Y:S04]  /*2ea0*/  DEPBAR.LE SB1, 0x36 ;  /* 0x00009d800000791a */ /* 0x000fe80000000000 */
[----:B------:R-:W1:Y:S02]  /*2eb0*/  UTCATOMSWS.2CTA.FIND_AND_SET.ALIGN UP0, UR4, UR4 ;  /* 0x00000004000475e3 */ /* 0x000e640008200800 */
[----:B-1----:R-:W-:Y:S01]  /*2ec0*/  PLOP3.LUT P0, PT, PT, PT, UP0, 0x80, 0x8 ;  /* 0x000000000008781c */ /* 0x002fe20003f0f008 */
[----:B------:R-:W-:-:S03]  /*2ed0*/  IMAD.U32 R13, RZ, RZ, UR4 ;  /* 0x00000004ff0d7e24 */ /* 0x000fc6000f8e00ff */
[----:B------:R-:W-:-:S04]  /*2ee0*/  SEL R0, RZ, 0xffffffff, !P0 ;  /* 0xffffffffff007807 */ /* 0x000fc80004000000 */
[----:B------:R-:W-:-:S13]  /*2ef0*/  ISETP.NE.AND P0, PT, R0, RZ, PT ;  /* 0x000000ff0000720c */ /* 0x000fda0003f05270 */
[----:B------:R-:W-:Y:S05]  /*2f00*/  @!P0 BRA `(.L_x_58) ;  /* 0xfffffffc00dc8947 */ /* 0x000fea000383ffff */
.L_x_57:
[----:B------:R-:W-:Y:S01]  /*2f10*/  MOV R0, 0x60 ;  /* 0x0000006000007802 */ /* 0x000fe20000000f00 */
[----:B------:R-:W-:Y:S02]  /*2f20*/  VIADD R7, R4, 0x88 ;  /* 0x0000008804077836 */ /* 0x000fe40000000000 */
[----:B------:R-:W-:Y:S01]  /*2f30*/  IMAD.MOV.U32 R8, RZ, RZ, 0x4 ;  /* 0x00000004ff087424 */ /* 0x000fe200078e00ff */
[----:B------:R-:W-:Y:S02]  /*2f40*/  LEA R11, R5, R0, 0x18 ;  /* 0x00000000050b7211 */ /* 0x000fe400078ec0ff */
[----:B------:R-:W-:-:S03]  /*2f50*/  MOV R0, 0x58 ;  /* 0x0000005800007802 */ /* 0x000fc60000000f00 */
[----:B------:R-:W1:Y:S01]  /*2f60*/  LDS R14, [R11] ;  /* 0x000000000b0e7984 */ /* 0x000e620000000800 */
[----:B------:R-:W-:Y:S01]  /*2f70*/  LEA R3, R5, R0, 0x18 ;  /* 0x0000000005037211 */ /* 0x000fe200078ec0ff */
[----:B-1----:R-:W-:-:S04]  /*2f80*/  IMAD.U32 R14, R14, -0x80000000, RZ ;  /* 0x800000000e0e7824 */ /* 0x002fc800078e00ff */
[----:B------:R-:W1:Y:S02]  /*2f90*/  SYNCS.PHASECHK.TRANS64.TRYWAIT P0, [R3+URZ], R14 ;  /* 0x0000000e030075a7 */ /* 0x000e6400080011ff */
[----:B-1----:R-:W-:Y:S05]  /*2fa0*/  @P0 BRA `(.L_x_59) ;  /* 0x0000000000080947 */ /* 0x002fea0003800000 */
[----:B------:R-:W1:Y:S02]  /*2fb0*/  SYNCS.PHASECHK.TRANS64.TRYWAIT P0, [R3+URZ], R14 ;  /* 0x0000000e030075a7 */ /* 0x000e6400080011ff */
[----:B-1----:R-:W-:Y:S05]  /*2fc0*/  @!P0 BRA `(.L_x_60) ;  /* 0x0000003000708947 */ /* 0x002fea0003800000 */
.L_x_59:
[C---:B-1----:R-:W-:Y:S01]  /*2fd0*/  PRMT R3, R10.reuse, 0x654, R3 ;  /* 0x000006540a037816 */ /* 0x042fe20000000003 */
[C---:B------:R-:W-:Y:S01]  /*2fe0*/  IMAD.SHL.U32 R9, R13.reuse, 0x20, RZ ;  /* 0x000000200d097824 */ /* 0x040fe200078e00ff */
[----:B------:R-:W-:Y:S01]  /*2ff0*/  PRMT R2, R10, 0x654, R7 ;  /* 0x000006540a027816 */ /* 0x000fe20000000007 */
[----:B------:R-:W-:Y:S01]  /*3000*/  IMAD.MOV.U32 R6, RZ, RZ, 0xffff ;  /* 0x0000ffffff067424 */ /* 0x000fe200078e00ff */
[----:B------:R1:W-:Y:S01]  /*3010*/  SYNCS.ARRIVE.TRANS64.RED RZ, [R3+URZ], R8 ;  /* 0x0000000803ff79a7 */ /* 0x0003e200080004ff */
[----:B------:R-:W-:Y:S01]  /*3020*/  IMAD.MOV.U32 R0, RZ, RZ, 0x1 ;  /* 0x00000001ff007424 */ /* 0x000fe200078e00ff */
[----:B------:R2:W-:Y:S01]  /*3030*/  STS [R4+0x88], R9 ;  /* 0x0000880904007388 */ /* 0x0005e20000000800 */
[----:B------:R-:W-:Y:S01]  /*3040*/  VIADD R7, R13, 0x10 ;  /* 0x000000100d077836 */ /* 0x000fe20000000000 */
[----:B------:R-:W-:Y:S02]  /*3050*/  SHF.L.U32 R6, R6, R13, RZ ;  /* 0x0000000d06067219 */ /* 0x000fe400000006ff */
[----:B------:R2:W-:Y:S02]  /*3060*/  STAS [R2.64], R13 ;  /* 0x0000000d02007dbd */ /* 0x0005e4000c0008ff */
[----:B------:R-:W-:-:S04]  /*3070*/  SHF.L.U32 R7, R0, R7, RZ ;  /* 0x0000000700077219 */ /* 0x000fc800000006ff */
[----:B------:R-:W-:Y:S02]  /*3080*/  LOP3.LUT R6, R7, R6, RZ, 0xfc, !PT ;  /* 0x0000000607067212 */ /* 0x000fe400078efcff */
[----:B-1----:R-:W-:-:S04]  /*3090*/  MOV R8, 0x50 ;  /* 0x0000005000087802 */ /* 0x002fc80000000f00 */
[----:B------:R-:W-:-:S05]  /*30a0*/  LEA R7, R5, R8, 0x18 ;  /* 0x0000000805077211 */ /* 0x000fca00078ec0ff */
[----:B------:R2:W-:Y:S04]  /*30b0*/  ATOMS.OR RZ, [R7], R6 ;  /* 0x0000000607ff738c */ /* 0x0005e80003000000 */
[----:B------:R2:W-:Y:S02]  /*30c0*/  ATOMS.XOR RZ, [R11], R0 ;  /* 0x000000000bff738c */ /* 0x0005e40003800000 */
.L_x_56:
[----:B------:R-:W-:Y:S05]  /*30d0*/  BSYNC B0 ;  /* 0x0000000000007941 */ /* 0x000fea0003800000 */
.L_x_55:
[----:B------:R-:W-:Y:S05]  /*30e0*/  @P1 BRA `(.L_x_61) ;  /* 0x0000000000881947 */ /* 0x000fea0003800000 */
[----:B------:R-:W-:Y:S05]  /*30f0*/  WARPSYNC.ALL ;  /* 0x0000000000007948 */ /* 0x000fea0003800000 */
[----:B------:R-:W-:Y:S01]  /*3100*/  NOP ;  /* 0x0000000000007918 */ /* 0x000fe20000000000 */
[----:B------:R-:W-:-:S13]  /*3110*/  ELECT P0, URZ, PT ;  /* 0x0000000000ff782f */ /* 0x000fda0003800000 */
[----:B------:R-:W-:Y:S05]  /*3120*/  @!P0 BRA `(.L_x_61) ;  /* 0x0000000000788947 */ /* 0x000fea0003800000 */
[----:B--2---:R-:W-:Y:S02]  /*3130*/  MOV R0, 0x60 ;  /* 0x0000006000007802 */ /* 0x004fe40000000f00 */
[----:B------:R-:W-:Y:S02]  /*3140*/  MOV R2, 0x58 ;  /* 0x0000005800027802 */ /* 0x000fe40000000f00 */
[C---:B------:R-:W-:Y:S02]  /*3150*/  LEA R7, R5.reuse, R0, 0x18 ;  /* 0x0000000005077211 */ /* 0x040fe400078ec0ff */
[----:B------:R-:W-:-:S03]  /*3160*/  LEA R3, R5, R2, 0x18 ;  /* 0x0000000205037211 */ /* 0x000fc600078ec0ff */
[----:B------:R-:W1:Y:S02]  /*3170*/  LDS R0, [R7] ;  /* 0x0000000007007984 */ /* 0x000e640000000800 */
[----:B-1----:R-:W-:-:S04]  /*3180*/  IMAD.U32 R8, R0, -0x80000000, RZ ;  /* 0x8000000000087824 */ /* 0x002fc800078e00ff */
[----:B------:R-:W1:Y:S02]  /*3190*/  SYNCS.PHASECHK.TRANS64.TRYWAIT P0, [R3+URZ], R8 ;  /* 0x00000008030075a7 */ /* 0x000e6400080011ff */
[----:B-1----:R-:W-:Y:S05]  /*31a0*/  @P0 BRA `(.L_x_62) ;  /* 0x0000000000080947 */ /* 0x002fea0003800000 */
[----:B------:R-:W1:Y:S02]  /*31b0*/  SYNCS.PHASECHK.TRANS64.TRYWAIT P0, [R3+URZ], R8 ;  /* 0x00000008030075a7 */ /* 0x000e6400080011ff */
[----:B-1----:R-:W-:Y:S05]  /*31c0*/  @!P0 BRA `(.L_x_63) ;  /* 0x0000003000088947 */ /* 0x002fea0003800000 */
.L_x_62:
[----:B------:R-:W2:Y:S01]  /*31d0*/  LDS R13, [R4+0x88] ;  /* 0x00008800040d7984 */ /* 0x000ea20000000800 */
[----:B------:R-:W-:Y:S01]  /*31e0*/  IMAD.MOV.U32 R2, RZ, RZ, 0xffff ;  /* 0x0000ffffff027424 */ /* 0x000fe200078e00ff */
[----:B-1----:R-:W-:Y:S01]  /*31f0*/  PRMT R3, R10, 0x654, R3 ;  /* 0x000006540a037816 */ /* 0x002fe20000000003 */
[----:B------:R-:W-:Y:S02]  /*3200*/  IMAD.MOV.U32 R0, RZ, RZ, 0x1 ;  /* 0x00000001ff007424 */ /* 0x000fe400078e00ff */
[C---:B--2---:R-:W-:Y:S01]  /*3210*/  IMAD.SHL.U32 R11, R13.reuse, 0x20, RZ ;  /* 0x000000200d0b7824 */ /* 0x044fe200078e00ff */
[----:B------:R-:W-:Y:S01]  /*3220*/  SHF.L.U32 R2, R2, R13, RZ ;  /* 0x0000000d02027219 */ /* 0x000fe200000006ff */
[----:B------:R-:W-:-:S03]  /*3230*/  VIADD R9, R13, 0x10 ;  /* 0x000000100d097836 */ /* 0x000fc60000000000 */
[----:B------:R1:W-:Y:S01]  /*3240*/  STS [R4+0x88], R11 ;  /* 0x0000880b04007388 */ /* 0x0003e20000000800 */
[----:B------:R-:W-:Y:S02]  /*3250*/  MOV R6, 0x50 ;  /* 0x0000005000067802 */ /* 0x000fe40000000f00 */
[----:B------:R-:W-:Y:S02]  /*3260*/  SHF.L.U32 R9, R0, R9, RZ ;  /* 0x0000000900097219 */ /* 0x000fe400000006ff */
[----:B------:R-:W-:Y:S02]  /*3270*/  LEA R5, R5, R6, 0x18 ;  /* 0x0000000605057211 */ /* 0x000fe400078ec0ff */
[----:B------:R-:W-:-:S05]  /*3280*/  LOP3.LUT R2, R9, R2, RZ, 0xfc, !PT ;  /* 0x0000000209027212 */ /* 0x000fca00078efcff */
[----:B------:R1:W-:Y:S01]  /*3290*/  ATOMS.OR RZ, [R5], R2 ;  /* 0x0000000205ff738c */ /* 0x0003e20003000000 */
[----:B------:R1:W-:Y:S03]  /*32a0*/  SYNCS.ARRIVE.TRANS64.RED.A1T0 RZ, [R3+URZ], RZ ;  /* 0x000000ff03ff79a7 */ /* 0x0003e600081004ff */
[----:B------:R1:W-:Y:S01]  /*32b0*/  ATOMS.XOR RZ, [R7], R0 ;  /* 0x0000000007ff738c */ /* 0x0003e20003800000 */
[----:B------:R-:W-:Y:S05]  /*32c0*/  BRA `(.L_x_61) ;  /* 0x0000000000107947 */ /* 0x000fea0003800000 */
.L_x_54:
[----:B------:R-:W-:Y:S02]  /*32d0*/  MOV R3, 0xffffffff ;  /* 0xffffffff00037802 */ /* 0x000fe40000000f00 */
[----:B------:R-:W-:-:S03]  /*32e0*/  MOV R2, 0x3310 ;  /* 0x0000331000027802 */ /* 0x000fc60000000f00 */
[----:B------:R1:W-:Y:S04]  /*32f0*/  STS [R4+0x88], R3 ;  /* 0x0000880304007388 */ /* 0x0003e80000000800 */
[----:B-1--4-:R-:W-:Y:S05]  /*3300*/  CALL.REL.NOINC `($__internal_1_$__cuda_sm10x_tcgen05_guardrail_trap_phase_invalid_during_alloc) ;  /* 0x0000003000347944 */ /* 0x012fea0003c00000 */
.L_x_61:
[----:B------:R-:W-:Y:S05]  /*3310*/  WARPSYNC.ALL ;  /* 0x0000000000007948 */ /* 0x000fea0003800000 */
[----:B------:R-:W-:Y:S01]  /*3320*/  NOP ;  /* 0x0000000000007918 */ /* 0x000fe20000000000 */
.L_x_53:
[----:B--2---:R-:W2:Y:S08]  /*3330*/  S2UR UR4, SR_CgaCtaId ;  /* 0x00000000000479c3 */ /* 0x004eb00000008800 */
[----:B-1----:R-:W-:Y:S01]  /*3340*/  BAR.SYNC.DEFER_BLOCKING 0x3, 0xa0 ;  /* 0x00c2800000007b1d */ /* 0x002fe20000010000 */
[----:B---3--:R-:W-:Y:S01]  /*3350*/  MOV R3, 0x400 ;  /* 0x0000040000037802 */ /* 0x008fe20000000f00 */
[----:B--2---:R-:W-:-:S05]  /*3360*/  IMAD.U32 R2, RZ, RZ, UR4 ;  /* 0x00000004ff027e24 */ /* 0x004fca000f8e00ff */
[----:B------:R-:W-:-:S05]  /*3370*/  LEA R3, R2, R3, 0x18 ;  /* 0x0000000302037211 */ /* 0x000fca00078ec0ff */
[----:B------:R1:W2:Y:S01]  /*3380*/  LDS R83, [R3+0x88] ;  /* 0x0000880003537984 */ /* 0x0002a20000000800 */
[----:B------:R-:W3:Y:S02]  /*3390*/  SYNCS.PHASECHK.TRANS64.TRYWAIT P0, [R3+URZ+0x60], RZ ;  /* 0x000060ff030075a7 */ /* 0x000ee400080011ff */
[----:B-123--:R-:W-:Y:S05]  /*33a0*/  @!P0 BRA `(.L_x_64) ;  /* 0x0000002c00a88947 */ /* 0x00efea0003800000 */
.L_x_107:
[----:B------:R-:W2:Y:S01]  /*33b0*/  LDS.128 R60, [R3+0x30810] ;  /* 0x03081000033c7984 */ /* 0x000ea20000000c00 */
[----:B------:R-:W-:Y:S01]  /*33c0*/  HFMA2 R0, -RZ, RZ, 0, 5.9604644775390625e-08 ;  /* 0x00000001ff007431 */ /* 0x000fe200000001ff */
[----:B------:R3:W-:Y:S06]  /*33d0*/  MEMBAR.ALL.CTA ;  /* 0x0000000000007992 */ /* 0x0007ec0000008000 */
[----:B---3--:R-:W3:Y:S02]  /*33e0*/  FENCE.VIEW.ASYNC.S ;  /* 0x00000000000073c6 */ /* 0x008ee40000000000 */
[----:B---3--:R3:W-:Y:S01]  /*33f0*/  SYNCS.ARRIVE.TRANS64.ART0 RZ, [R3+URZ+0x70], R0 ;  /* 0x0000700003ff79a7 */ /* 0x0087e200085000ff */
[----:B--2---:R-:W-:-:S13]  /*3400*/  ISETP.NE.AND P0, PT, R63, 0x1, PT ;  /* 0x000000013f00780c */ /* 0x004fda0003f05270 */
[----:B---3--:R-:W-:Y:S05]  /*3410*/  @P0 BRA `(.L_x_65) ;  /* 0x0000002000f00947 */ /* 0x008fea0003800000 */
[----:B------:R-:W-:Y:S01]  /*3420*/  IMAD.SHL.U32 R5, R68, 0x80, RZ ;  /* 0x0000008044057824 */ /* 0x000fe200078e00ff */
[----:B------:R-:W-:Y:S01]  /*3430*/  SHF.R.U32.HI R74, RZ, 0x5, R68 ;  /* 0x00000005ff4a7819 */ /* 0x000fe20000011644 */
[----:B------:R-:W-:Y:S01]  /*3440*/  USHF.R.U32.HI UR5, URZ, 0x1, UR14 ;  /* 0x00000001ff057899 */ /* 0x000fe2000801160e */
[C---:B------:R-:W-:Y:S01]  /*3450*/  ISETP.NE.AND P0, PT, R2.reuse, UR22, PT ;  /* 0x0000001602007c0c */ /* 0x040fe2000bf05270 */
[----:B------:R-:W-:Y:S01]  /*3460*/  VIADD R66, R3, 0x58 ;  /* 0x0000005803427836 */ /* 0x000fe20000000000 */
[----:B------:R-:W-:Y:S01]  /*3470*/  LOP3.LUT R5, R5, 0xf80, RZ, 0xc0, !PT ;  /* 0x00000f8005057812 */ /* 0x000fe200078ec0ff */
[----:B------:R-:W-:Y:S01]  /*3480*/  UIADD3 UR4, UPT, UPT, UR5, -0x1, URZ ;  /* 0xffffffff05047890 */ /* 0x000fe2000fffe0ff */
[----:B------:R-:W-:Y:S01]  /*3490*/  ISETP.LT.AND P0, PT, R2, RZ, P0 ;  /* 0x000000ff0200720c */ /* 0x000fe20000701270 */
[----:B------:R-:W2:Y:S01]  /*34a0*/  S2UR UR7, SR_CgaCtaId ;  /* 0x00000000000779c3 */ /* 0x000ea20000008800 */
[----:B------:R-:W3:Y:S01]  /*34b0*/  S2R R67, SR_LANEID ;  /* 0x0000000000437919 */ /* 0x000ee20000000000 */
[----:B------:R-:W-:Y:S01]  /*34c0*/  IMAD R6, R74, 0x1000, R5 ;  /* 0x000010004a067824 */ /* 0x000fe200078e0205 */
[----:B------:R-:W1:Y:S01]  /*34d0*/  LDCU.64 UR8, c[0x0][0x348] ;  /* 0x00006900ff0877ac */ /* 0x000e620008000a00 */
[----:B------:R-:W-:-:S02]  /*34e0*/  IMAD.U32 R5, RZ, RZ, UR4 ;  /* 0x00000004ff057e24 */ /* 0x000fc4000f8e00ff */
[----:B------:R-:W-:Y:S02]  /*34f0*/  IMAD.IADD R6, R3, 0x1, R6 ;  /* 0x0000000103067824 */ /* 0x000fe400078e0206 */
[----:B------:R-:W-:Y:S02]  /*3500*/  IMAD R82, R84, 0x4, R3 ;  /* 0x0000000454527824 */ /* 0x000fe400078e0203 */
[C---:B------:R-:W-:Y:S02]  /*3510*/  VIADD R4, R6.reuse, 0x430 ;  /* 0x0000043006047836 */ /* 0x040fe40000000000 */
[C---:B------:R-:W-:Y:S02]  /*3520*/  VIADD R7, R6.reuse, 0x420 ;  /* 0x0000042006077836 */ /* 0x040fe40000000000 */
[----:B------:R-:W-:Y:S01]  /*3530*/  @!P0 IMAD R5, RZ, RZ, UR5 ;  /* 0x00000005ff058e24 */ /* 0x000fe2000f8e02ff */
[----:B------:R-:W-:Y:S01]  /*3540*/  SHF.R.U32.HI R81, RZ, 0x3, R4 ;  /* 0x00000003ff517819 */ /* 0x000fe20000011604 */
[----:B------:R-:W-:Y:S01]  /*3550*/  VIADD R8, R6, 0x410 ;  /* 0x0000041006087836 */ /* 0x000fe20000000000 */
[----:B------:R-:W-:Y:S01]  /*3560*/  SHF.R.U32.HI R80, RZ, 0x3, R7 ;  /* 0x00000003ff507819 */ /* 0x000fe20000011607 */
[----:B------:R-:W-:Y:S01]  /*3570*/  IMAD.IADD R5, R5, 0x1, R5 ;  /* 0x0000000105057824 */ /* 0x000fe200078e0205 */
[----:B------:R-:W-:Y:S01]  /*3580*/  LOP3.LUT R81, R4, 0x70, R81, 0x78, !PT ;  /* 0x0000007004517812 */ /* 0x000fe200078e7851 */
[----:B------:R-:W-:Y:S01]  /*3590*/  VIADD R4, R6, 0x470 ;  /* 0x0000047006047836 */ /* 0x000fe20000000000 */
[----:B------:R-:W-:Y:S01]  /*35a0*/  LOP3.LUT R80, R7, 0x70, R80, 0x78, !PT ;  /* 0x0000007007507812 */ /* 0x000fe200078e7850 */
[----:B------:R-:W-:Y:S01]  /*35b0*/  IMAD.MOV.U32 R72, RZ, RZ, 0x1 ;  /* 0x00000001ff487424 */ /* 0x000fe200078e00ff */
[----:B------:R-:W-:Y:S01]  /*35c0*/  LOP3.LUT R7, R68, 0x1f, RZ, 0xc0, !PT ;  /* 0x0000001f44077812 */ /* 0x000fe200078ec0ff */
[----:B------:R-:W-:Y:S01]  /*35d0*/  IMAD.MOV.U32 R70, RZ, RZ, RZ ;  /* 0x000000ffff467224 */ /* 0x000fe200078e00ff */
[----:B------:R-:W-:Y:S01]  /*35e0*/  SHF.R.U32.HI R77, RZ, 0x3, R4 ;  /* 0x00000003ff4d7819 */ /* 0x000fe20000011604 */
[----:B------:R-:W-:Y:S01]  /*35f0*/  IMAD.MOV.U32 R69, RZ, RZ, RZ ;  /* 0x000000ffff457224 */ /* 0x000fe200078e00ff */
[----:B------:R-:W-:Y:S01]  /*3600*/  PRMT R66, R5, 0x654, R66 ;  /* 0x0000065405427816 */ /* 0x000fe20000000042 */
[----:B------:R-:W-:Y:S01]  /*3610*/  VIADD R5, R6, 0x400 ;  /* 0x0000040006057836 */ /* 0x000fe20000000000 */
[----:B------:R-:W-:Y:S01]  /*3620*/  LOP3.LUT R77, R4, 0x70, R77, 0x78, !PT ;  /* 0x00000070044d7812 */ /* 0x000fe200078e784d */
[C---:B------:R-:W-:Y:S01]  /*3630*/  IMAD R4, R74.reuse, 0x20, R7 ;  /* 0x000000204a047824 */ /* 0x040fe200078e0207 */
[----:B------:R-:W-:Y:S01]  /*3640*/  SHF.R.U32.HI R79, RZ, 0x3, R8 ;  /* 0x00000003ff4f7819 */ /* 0x000fe20000011608 */
[----:B------:R-:W-:Y:S01]  /*3650*/  IMAD R74, R74, 0x200000, R83 ;  /* 0x002000004a4a7824 */ /* 0x000fe200078e0253 */
[----:B------:R-:W-:Y:S01]  /*3660*/  SHF.R.U32.HI R78, RZ, 0x3, R5 ;  /* 0x00000003ff4e7819 */ /* 0x000fe20000011605 */
[----:B------:R-:W-:Y:S01]  /*3670*/  IMAD.SHL.U32 R4, R4, 0x20, RZ ;  /* 0x0000002004047824 */ /* 0x000fe200078e00ff */
[----:B------:R-:W-:Y:S01]  /*3680*/  LOP3.LUT R79, R8, 0x70, R79, 0x78, !PT ;  /* 0x00000070084f7812 */ /* 0x000fe200078e784f */
[C---:B------:R-:W-:Y:S01]  /*3690*/  VIADD R8, R6.reuse, 0x450 ;  /* 0x0000045006087836 */ /* 0x040fe20000000000 */
[----:B------:R-:W-:Y:S01]  /*36a0*/  LOP3.LUT R78, R5, 0x70, R78, 0x78, !PT ;  /* 0x00000070054e7812 */ /* 0x000fe200078e784e */
[----:B------:R-:W-:Y:S01]  /*36b0*/  VIADD R5, R6, 0x460 ;  /* 0x0000046006057836 */ /* 0x000fe20000000000 */
[----:B------:R-:W-:Y:S01]  /*36c0*/  LOP3.LUT R4, R4, 0xffff, RZ, 0xc0, !PT ;  /* 0x0000ffff04047812 */ /* 0x000fe200078ec0ff */
[----:B------:R-:W-:Y:S01]  /*36d0*/  VIADD R6, R6, 0x440 ;  /* 0x0000044006067836 */ /* 0x000fe20000000000 */
[----:B------:R-:W-:-:S02]  /*36e0*/  SHF.R.U32.HI R75, RZ, 0x3, R8 ;  /* 0x00000003ff4b7819 */ /* 0x000fc40000011608 */
[----:B------:R-:W-:Y:S02]  /*36f0*/  SHF.R.U32.HI R4, RZ, 0x1, R4 ;  /* 0x00000001ff047819 */ /* 0x000fe40000011604 */
[----:B------:R-:W-:Y:S02]  /*3700*/  SHF.R.U32.HI R76, RZ, 0x3, R5 ;  /* 0x00000003ff4c7819 */ /* 0x000fe40000011605 */
[----:B------:R-:W-:Y:S02]  /*3710*/  LOP3.LUT R4, R4, 0xffff, RZ, 0xc0, !PT ;  /* 0x0000ffff04047812 */ /* 0x000fe400078ec0ff */
[----:B------:R-:W-:Y:S02]  /*3720*/  SHF.R.U32.HI R73, RZ, 0x3, R6 ;  /* 0x00000003ff497819 */ /* 0x000fe40000011606 */
[----:B------:R-:W-:Y:S01]  /*3730*/  LOP3.LUT R76, R5, 0x70, R76, 0x78, !PT ;  /* 0x00000070054c7812 */ /* 0x000fe200078e784c */
[----:B------:R-:W-:Y:S01]  /*3740*/  IMAD.IADD R71, R3, 0x1, R4 ;  /* 0x0000000103477824 */ /* 0x000fe200078e0204 */
[----:B------:R-:W-:-:S02]  /*3750*/  LOP3.LUT R75, R8, 0x70, R75, 0x78, !PT ;  /* 0x00000070084b7812 */ /* 0x000fc400078e784b */
[----:B-123--:R-:W-:-:S07]  /*3760*/  LOP3.LUT R73, R6, 0x70, R73, 0x78, !PT ;  /* 0x0000007006497812 */ /* 0x00efce00078e7849 */
.L_x_78:
[----:B---3--:R-:W1:Y:S01]  /*3770*/  LDC.64 R8, c[0x0][0x750] ;  /* 0x0001d400ff087b82 */ /* 0x008e620000000a00 */
[----:B------:R-:W-:-:S05]  /*3780*/  IMAD.SHL.U32 R5, R60, 0x100, RZ ;  /* 0x000001003c057824 */ /* 0x000fca00078e00ff */
[----:B------:R-:W-:Y:S02]  /*3790*/  LEA.HI.SX32 R4, R5, R68, 0x1f ;  /* 0x0000004405047211 */ /* 0x000fe400078ffaff */
[----:B------:R-:W2:Y:S01]  /*37a0*/  LDC.64 R6, c[0x0][0x758] ;  /* 0x0001d600ff067b82 */ /* 0x000ea20000000a00 */
[----:B-1----:R-:W-:-:S05]  /*37b0*/  IMAD.WIDE R8, R62, 0x4, R8 ;  /* 0x000000043e087825 */ /* 0x002fca00078e0208 */
[----:B------:R1:W5:Y:S01]  /*37c0*/  LDG.E R85, desc[UR30][R8.64] ;  /* 0x0000001e08557981 */ /* 0x000362000c1e1900 */
[----:B--2---:R-:W-:-:S04]  /*37d0*/  IMAD.WIDE R10, R4, 0x4, R6 ;  /* 0x00000004040a7825 */ /* 0x004fc800078e0206 */
[----:B------:R-:W-:Y:S01]  /*37e0*/  IMAD.U32 R4, R69, -0x80000000, RZ ;  /* 0x8000000045047824 */ /* 0x000fe200078e00ff */
[----:B------:R1:W5:Y:S03]  /*37f0*/  LDG.E R63, desc[UR30][R10.64] ;  /* 0x0000001e0a3f7981 */ /* 0x000366000c1e1900 */
[----:B------:R-:W2:Y:S01]  /*3800*/  SYNCS.PHASECHK.TRANS64.TRYWAIT P0, [R3+URZ+0x50], R4 ;  /* 0x00005004030075a7 */ /* 0x000ea200080011ff */
[----:B------:R-:W-:-:S04]  /*3810*/  LEA.HI R6, R60, R60, RZ, 0x1 ;  /* 0x0000003c3c067211 */ /* 0x000fc800078f08ff */
[----:B------:R-:W-:-:S04]  /*3820*/  LOP3.LUT R5, R6, 0xfffffffe, RZ, 0xc0, !PT ;  /* 0xfffffffe06057812 */ /* 0x000fc800078ec0ff */
[----:B------:R-:W-:-:S04]  /*3830*/  ISETP.NE.AND P1, PT, R60, R5, PT ;  /* 0x000000053c00720c */ /* 0x000fc80003f25270 */
[----:B------:R-:W-:Y:S02]  /*3840*/  ISETP.LT.AND P1, PT, R60, RZ, P1 ;  /* 0x000000ff3c00720c */ /* 0x000fe40000f21270 */
[----:B------:R-:W-:Y:S01]  /*3850*/  SHF.R.U32.HI R5, RZ, 0x1, R6 ;  /* 0x00000001ff057819 */ /* 0x000fe20000011606 */
[----:B------:R-:W-:-:S03]  /*3860*/  IMAD.MOV.U32 R65, RZ, RZ, R62 ;  /* 0x000000ffff417224 */ /* 0x000fc600078e003e */
[----:B------:R-:W-:-:S07]  /*3870*/  IADD3 R86, PT, PT, R5, -0x1, RZ ;  /* 0xffffffff05567810 */ /* 0x000fce0007ffe0ff */
[----:B------:R-:W-:Y:S01]  /*3880*/  @!P1 IADD3 R86, PT, PT, R5, RZ, RZ ;  /* 0x000000ff05569210 */ /* 0x000fe20007ffe0ff */
[----:B-12---:R-:W-:Y:S06]  /*3890*/  @!P0 BRA `(.L_x_66) ;  /* 0x0000002800808947 */ /* 0x006fec0003800000 */
.L_x_109:
[----:B------:R-:W-:Y:S01]  /*38a0*/  SHF.R.S32.HI R64, RZ, 0x1f, R62 ;  /* 0x0000001fff407819 */ /* 0x000fe2000001143e */
[C---:B------:R-:W-:Y:S01]  /*38b0*/  IMAD R62, R69.reuse, 0xd0, R74 ;  /* 0x000000d0453e7824 */ /* 0x040fe200078e024a */
[----:B------:R-:W-:Y:S01]  /*38c0*/  ISETP.NE.AND P4, PT, R69, RZ, PT ;  /* 0x000000ff4500720c */ /* 0x000fe20003f85270 */
[----:B------:R-:W-:Y:S01]  /*38d0*/  IMAD.MOV.U32 R90, RZ, RZ, RZ ;  /* 0x000000ffff5a7224 */ /* 0x000fe200078e00ff */
[----:B------:R-:W-:Y:S01]  /*38e0*/  CS2R R88, SRZ ;  /* 0x0000000000587805 */ /* 0x000fe2000001ff00 */
[----:B------:R-:W-:Y:S01]  /*38f0*/  IMAD.MOV.U32 R87, RZ, RZ, RZ ;  /* 0x000000ffff577224 */ /* 0x000fe200078e00ff */
[----:B------:R-:W-:-:S09]  /*3900*/  LEA R86, R86, UR21, 0x8 ;  /* 0x0000001556567c11 */ /* 0x000fd2000f8e40ff */
.L_x_73:
[----:B-1----:R-:W-:Y:S01]  /*3910*/  IADD3 R5, PT, PT, R89, 0x3, RZ ;  /* 0x0000000359057810 */ /* 0x002fe20007ffe0ff */
[----:B------:R-:W-:Y:S05]  /*3920*/  WARPSYNC.ALL ;  /* 0x0000000000007948 */ /* 0x000fea0003800000 */
[----:B------:R-:W-:Y:S01]  /*3930*/  NOP ;  /* 0x0000000000007918 */ /* 0x000fe20000000000 */
[----:B------:R-:W-:Y:S01]  /*3940*/  SEL R60, R5, R88, !P4 ;  /* 0x00000058053c7207 */ /* 0x000fe20006000000 */
[----:B------:R-:W-:Y:S01]  /*3950*/  BSSY.RECONVERGENT B0, `(.L_x_67) ;  /* 0x000005a000007945 */ /* 0x000fe20003800200 */
[----:B------:R-:W-:Y:S02]  /*3960*/  ISETP.NE.AND P0, PT, R87, RZ, PT ;  /* 0x000000ff5700720c */ /* 0x000fe40003f05270 */
[----:B------:R-:W-:-:S04]  /*3970*/  SHF.L.U32 R91, R60, 0x6, RZ ;  /* 0x000000063c5b7819 */ /* 0x000fc800000006ff */
[----:B------:R-:W-:-:S04]  /*3980*/  IADD3 R4, PT, PT, R62, R91, RZ ;  /* 0x0000005b3e047210 */ /* 0x000fc80007ffe0ff */
[----:B------:R-:W-:-:S13]  /*3990*/  R2UR UR4, R4 ;  /* 0x00000000040472ca */ /* 0x000fda00000e0000 */
[----:B------:R-:W1:Y:S01]  /*39a0*/  LDTM.x32 R28, tmem[UR4+0x20] ;  /* 0x00002004001c79ee */ /* 0x000e6200082c0000 */
[----:B------:R-:W-:Y:S01]  /*39b0*/  R2UR UR4, R4 ;  /* 0x00000000040472ca */ /* 0x000fe200000e0000 */
[C---:B-1---5:R-:W-:Y:S01]  /*39c0*/  FMUL R92, R85.reuse, R28 ;  /* 0x0000001c555c7220 */ /* 0x062fe20000400000 */
[C---:B------:R-:W-:Y:S01]  /*39d0*/  FMUL R93, R85.reuse, R29 ;  /* 0x0000001d555d7220 */ /* 0x040fe20000400000 */
[C---:B------:R-:W-:Y:S01]  /*39e0*/  FMUL R94, R85.reuse, R30 ;  /* 0x0000001e555e7220 */ /* 0x040fe20000400000 */
[C---:B------:R-:W-:Y:S01]  /*39f0*/  FMUL R95, R85.reuse, R31 ;  /* 0x0000001f555f7220 */ /* 0x040fe20000400000 */
[C---:B------:R-:W-:Y:S01]  /*3a00*/  FMUL R96, R85.reuse, R32 ;  /* 0x0000002055607220 */ /* 0x040fe20000400000 */
[C---:B------:R-:W-:Y:S01]  /*3a10*/  FMUL R97, R85.reuse, R33 ;  /* 0x0000002155617220 */ /* 0x040fe20000400000 */
[C---:B------:R-:W-:Y:S01]  /*3a20*/  FMUL R98, R85.reuse, R34 ;  /* 0x0000002255627220 */ /* 0x040fe20000400000 */
[C---:B------:R-:W-:Y:S01]  /*3a30*/  FMUL R99, R85.reuse, R35 ;  /* 0x0000002355637220 */ /* 0x040fe20000400000 */
[----:B------:R-:W-:-:S04]  /*3a40*/  FMUL R36, R85, R36 ;  /* 0x0000002455247220 */ /* 0x000fc80000400000 */
[----:B------:R-:W1:Y:S01]  /*3a50*/  LDTM.x32 R4, tmem[UR4] ;  /* 0x00000004000479ee */ /* 0x000e6200082c0000 */
[C---:B------:R-:W-:Y:S01]  /*3a60*/  FMUL R37, R85.reuse, R37 ;  /* 0x0000002555257220 */ /* 0x040fe20000400000 */
        /* <DEDUP_REMOVED lines=22> */
[C---:B-1----:R-:W-:Y:S01]  /*3bd0*/  FMUL R104, R85.reuse, R8 ;  /* 0x0000000855687220 */ /* 0x042fe20000400000 */
        /* <DEDUP_REMOVED lines=30> */
[----:B------:R-:W-:Y:S01]  /*3dc0*/  FMUL R35, R85, R35 ;  /* 0x0000002355237220 */ /* 0x000fe20000400000 */
[----:B------:R-:W-:-:S02]  /*3dd0*/  F2FP.BF16.F32.PACK_AB R8, R93, R92 ;  /* 0x0000005c5d08723e */ /* 0x000fc400000010ff */
[----:B------:R-:W-:Y:S02]  /*3de0*/  F2FP.BF16.F32.PACK_AB R9, R95, R94 ;  /* 0x0000005e5f09723e */ /* 0x000fe400000010ff */
[----:B------:R-:W-:Y:S02]  /*3df0*/  F2FP.BF16.F32.PACK_AB R10, R97, R96 ;  /* 0x00000060610a723e */ /* 0x000fe400000010ff */
[----:B------:R-:W-:Y:S02]  /*3e00*/  F2FP.BF16.F32.PACK_AB R11, R99, R98 ;  /* 0x00000062630b723e */ /* 0x000fe400000010ff */
[----:B------:R-:W-:Y:S02]  /*3e10*/  F2FP.BF16.F32.PACK_AB R12, R37, R36 ;  /* 0x00000024250c723e */ /* 0x000fe400000010ff */
[----:B------:R-:W-:Y:S02]  /*3e20*/  F2FP.BF16.F32.PACK_AB R13, R39, R38 ;  /* 0x00000026270d723e */ /* 0x000fe400000010ff */
[----:B------:R-:W-:-:S02]  /*3e30*/  F2FP.BF16.F32.PACK_AB R14, R41, R40 ;  /* 0x00000028290e723e */ /* 0x000fc400000010ff */
[----:B------:R-:W-:Y:S02]  /*3e40*/  F2FP.BF16.F32.PACK_AB R15, R43, R42 ;  /* 0x0000002a2b0f723e */ /* 0x000fe400000010ff */
[----:B------:R-:W-:Y:S02]  /*3e50*/  F2FP.BF16.F32.PACK_AB R16, R45, R44 ;  /* 0x0000002c2d10723e */ /* 0x000fe400000010ff */
[----:B------:R-:W-:Y:S02]  /*3e60*/  F2FP.BF16.F32.PACK_AB R17, R47, R46 ;  /* 0x0000002e2f11723e */ /* 0x000fe400000010ff */
[----:B------:R-:W-:Y:S02]  /*3e70*/  F2FP.BF16.F32.PACK_AB R18, R49, R48 ;  /* 0x000000303112723e */ /* 0x000fe400000010ff */
[----:B------:R-:W-:Y:S01]  /*3e80*/  F2FP.BF16.F32.PACK_AB R19, R51, R50 ;  /* 0x000000323313723e */ /* 0x000fe200000010ff */
[----:B------:R-:W-:Y:S06]  /*3e90*/  @P0 BRA `(.L_x_68) ;  /* 0x0000000000140947 */ /* 0x000fec0003800000 */
[----:B------:R-:W-:Y:S01]  /*3ea0*/  ELECT P0, URZ, PT ;  /* 0x0000000000ff782f */ /* 0x000fe20003800000 */
[----:B------:R-:W-:Y:S01]  /*3eb0*/  NOP ;  /* 0x0000000000007918 */ /* 0x000fe20000000000 */
[----:B------:R-:W-:-:S11]  /*3ec0*/  LOP3.LUT R69, R69, 0x1, RZ, 0x3c, !PT ;  /* 0x0000000145457812 */ /* 0x000fd600078e3cff */
[----:B------:R-:W-:-:S04]  /*3ed0*/  @P0 IMAD.MOV.U32 R5, RZ, RZ, 0x1 ;  /* 0x00000001ff050424 */ /* 0x000fc800078e00ff */
[----:B------:R1:W-:Y:S03]  /*3ee0*/  @P0 SYNCS.ARRIVE.TRANS64.RED.ART0 RZ, [R66+URZ], R5 ;  /* 0x0000000542ff09a7 */ /* 0x0003e600085004ff */
.L_x_68:
[----:B------:R-:W-:Y:S05]  /*3ef0*/  BSYNC.RECONVERGENT B0 ;  /* 0x0000000000007941 */ /* 0x000fea0003800200 */
.L_x_67:
[----:B------:R-:W-:Y:S01]  /*3f00*/  F2FP.BF16.F32.PACK_AB R20, R53, R52 ;  /* 0x000000343514723e */ /* 0x000fe200000010ff */
[----:B------:R2:W-:Y:S01]  /*3f10*/  STS.128 [R73], R8 ;  /* 0x0000000849007388 */ /* 0x0005e20000000c00 */
[----:B------:R-:W-:Y:S02]  /*3f20*/  F2FP.BF16.F32.PACK_AB R21, R55, R54 ;  /* 0x000000363715723e */ /* 0x000fe400000010ff */
[----:B------:R-:W-:Y:S01]  /*3f30*/  F2FP.BF16.F32.PACK_AB R22, R57, R56 ;  /* 0x000000383916723e */ /* 0x000fe200000010ff */
[----:B------:R3:W-:Y:S01]  /*3f40*/  STS.128 [R75], R12 ;  /* 0x0000000c4b007388 */ /* 0x0007e20000000c00 */
[----:B------:R-:W-:Y:S02]  /*3f50*/  F2FP.BF16.F32.PACK_AB R23, R59, R58 ;  /* 0x0000003a3b17723e */ /* 0x000fe400000010ff */
[----:B------:R-:W-:Y:S01]  /*3f60*/  F2FP.BF16.F32.PACK_AB R4, R101, R100 ;  /* 0x000000646504723e */ /* 0x000fe200000010ff */
[----:B------:R5:W-:Y:S01]  /*3f70*/  STS.128 [R76], R16 ;  /* 0x000000104c007388 */ /* 0x000be20000000c00 */
[----:B-1----:R-:W-:-:S02]  /*3f80*/  F2FP.BF16.F32.PACK_AB R5, R103, R102 ;  /* 0x000000666705723e */ /* 0x002fc400000010ff */
[----:B------:R-:W-:Y:S01]  /*3f90*/  F2FP.BF16.F32.PACK_AB R6, R105, R104 ;  /* 0x000000686906723e */ /* 0x000fe200000010ff */
[----:B------:R1:W-:Y:S01]  /*3fa0*/  STS.128 [R77], R20 ;  /* 0x000000144d007388 */ /* 0x0003e20000000c00 */
[----:B------:R-:W-:Y:S02]  /*3fb0*/  F2FP.BF16.F32.PACK_AB R7, R107, R106 ;  /* 0x0000006a6b07723e */ /* 0x000fe400000010ff */
[----:B------:R-:W-:Y:S02]  /*3fc0*/  ISETP.NE.AND P2, PT, R84, RZ, PT ;  /* 0x000000ff5400720c */ /* 0x000fe40003f45270 */
[C---:B----4-:R-:W-:Y:S01]  /*3fd0*/  ISETP.GE.U32.AND P3, PT, R87.reuse, 0x6, PT ;  /* 0x000000065700780c */ /* 0x050fe20003f66070 */
[----:B------:R1:W-:Y:S01]  /*3fe0*/  STS.128 [R78], R4 ;  /* 0x000000044e007388 */ /* 0x0003e20000000c00 */
[----:B------:R-:W-:Y:S01]  /*3ff0*/  VIADD R87, R87, 0x2 ;  /* 0x0000000257577836 */ /* 0x000fe20000000000 */
[----:B--2---:R-:W-:Y:S02]  /*4000*/  F2FP.BF16.F32.PACK_AB R8, R109, R108 ;  /* 0x0000006c6d08723e */ /* 0x004fe400000010ff */
[----:B------:R-:W-:-:S02]  /*4010*/  F2FP.BF16.F32.PACK_AB R9, R111, R110 ;  /* 0x0000006e6f09723e */ /* 0x000fc400000010ff */
[----:B------:R-:W-:Y:S02]  /*4020*/  F2FP.BF16.F32.PACK_AB R10, R113, R112 ;  /* 0x00000070710a723e */ /* 0x000fe400000010ff */
[----:B------:R-:W-:Y:S02]  /*4030*/  F2FP.BF16.F32.PACK_AB R11, R115, R114 ;  /* 0x00000072730b723e */ /* 0x000fe400000010ff */
[----:B---3--:R-:W-:Y:S02]  /*4040*/  F2FP.BF16.F32.PACK_AB R12, R117, R116 ;  /* 0x00000074750c723e */ /* 0x008fe400000010ff */
[----:B------:R-:W-:Y:S01]  /*4050*/  F2FP.BF16.F32.PACK_AB R13, R119, R118 ;  /* 0x00000076770d723e */ /* 0x000fe200000010ff */
[----:B------:R1:W-:Y:S01]  /*4060*/  STS.128 [R79], R8 ;  /* 0x000000084f007388 */ /* 0x0003e20000000c00 */
[----:B------:R-:W-:Y:S02]  /*4070*/  F2FP.BF16.F32.PACK_AB R14, R25, R24 ;  /* 0x00000018190e723e */ /* 0x000fe400000010ff */
[----:B------:R-:W-:-:S02]  /*4080*/  F2FP.BF16.F32.PACK_AB R15, R27, R26 ;  /* 0x0000001a1b0f723e */ /* 0x000fc400000010ff */
[----:B-----5:R-:W-:Y:S02]  /*4090*/  F2FP.BF16.F32.PACK_AB R16, R29, R28 ;  /* 0x0000001c1d10723e */ /* 0x020fe400000010ff */
[----:B------:R-:W-:Y:S01]  /*40a0*/  F2FP.BF16.F32.PACK_AB R17, R31, R30 ;  /* 0x0000001e1f11723e */ /* 0x000fe200000010ff */
[----:B------:R1:W-:Y:S01]  /*40b0*/  STS.128 [R80], R12 ;  /* 0x0000000c50007388 */ /* 0x0003e20000000c00 */
[----:B------:R-:W-:Y:S02]  /*40c0*/  F2FP.BF16.F32.PACK_AB R18, R33, R32 ;  /* 0x000000202112723e */ /* 0x000fe400000010ff */
[----:B------:R-:W-:-:S05]  /*40d0*/  F2FP.BF16.F32.PACK_AB R19, R35, R34 ;  /* 0x000000222313723e */ /* 0x000fca00000010ff */
[----:B------:R1:W-:Y:S01]  /*40e0*/  STS.128 [R81], R16 ;  /* 0x0000001051007388 */ /* 0x0003e20000000c00 */
[----:B------:R2:W-:Y:S06]  /*40f0*/  MEMBAR.ALL.CTA ;  /* 0x0000000000007992 */ /* 0x0005ec0000008000 */
[----:B--2---:R-:W2:Y:S02]  /*4100*/  FENCE.VIEW.ASYNC.S ;  /* 0x00000000000073c6 */ /* 0x004ea40000000000 */
[----:B--2---:R-:W-:Y:S06]  /*4110*/  BAR.SYNC.DEFER_BLOCKING 0x2, 0x80 ;  /* 0x0082000000007b1d */ /* 0x004fec0000010000 */
[----:B------:R-:W-:Y:S05]  /*4120*/  @P2 BRA `(.L_x_69) ;  /* 0x0000000000442947 */ /* 0x000fea0003800000 */
[----:B------:R-:W-:Y:S01]  /*4130*/  UIADD3 UR10, UP0, UPT, UR8, 0x240, URZ ;  /* 0x00000240080a7890 */ /* 0x000fe2000ff1e0ff */
[----:B------:R-:W-:Y:S01]  /*4140*/  PLOP3.LUT P0, PT, PT, PT, PT, 0x80, 0x8 ;  /* 0x000000000008781c */ /* 0x000fe20003f0f070 */
[----:B------:R-:W-:Y:S01]  /*4150*/  IMAD R91, R61, 0x100, R91 ;  /* 0x000001003d5b7824 */ /* 0x000fe200078e025b */
[----:B-1----:R-:W-:Y:S01]  /*4160*/  IADD3 R4, PT, PT, R3, 0x400, RZ ;  /* 0x0000040003047810 */ /* 0x002fe20007ffe0ff */
[----:B------:R-:W-:-:S12]  /*4170*/  UIADD3.X UR11, UPT, UPT, URZ, UR9, URZ, UP0, !UPT ;  /* 0x00000009ff0b7290 */ /* 0x000fd800087fe4ff */
.L_x_70:
[----:B------:R-:W-:Y:S02]  /*4180*/  PLOP3.LUT P1, PT, P1, P0, PT, 0xf2, 0x2f ;  /* 0x00000000002f781c */ /* 0x000fe40000f21e72 */
[----:B------:R-:W-:-:S08]  /*4190*/  @P0 R2UR P1, UR6, R86 ;  /* 0x00000000560602ca */ /* 0x000fd00000020000 */
[----:B------:R-:W-:Y:S02]  /*41a0*/  PLOP3.LUT P1, PT, P1, P0, PT, 0xf2, 0x2f ;  /* 0x00000000002f781c */ /* 0x000fe40000f21e72 */
[----:B------:R-:W-:-:S08]  /*41b0*/  @P0 R2UR.OR P1, UR5, R91 ;  /* 0x000000005b0502ca */ /* 0x000fd00000120000 */
[----:B------:R-:W-:Y:S02]  /*41c0*/  PLOP3.LUT P1, PT, P1, P0, PT, 0xf2, 0x2f ;  /* 0x00000000002f781c */ /* 0x000fe40000f21e72 */
[----:B------:R-:W-:-:S08]  /*41d0*/  @P0 R2UR.OR P1, UR4, R4 ;  /* 0x00000000040402ca */ /* 0x000fd00000120000 */
[----:B------:R-:W-:Y:S02]  /*41e0*/  @P0 PLOP3.LUT P0, PT, P1, PT, PT, 0x80, 0x8 ;  /* 0x000000000008081c */ /* 0x000fe40000f0f070 */
[----:B------:R-:W-:-:S03]  /*41f0*/  PLOP3.LUT P1, PT, PT, PT, PT, 0x80, 0x8 ;  /* 0x000000000008781c */ /* 0x000fc60003f2f070 */
[----:B------:R1:W-:Y:S08]  /*4200*/  UTMASTG.2D [UR4], [UR10], desc[URZ] ;  /* 0x0000ff040a0073b5 */ /* 0x0003f00008009000 */
[----:B-1----:R-:W-:Y:S05]  /*4210*/  @P0 BRA.U.ANY `(.L_x_70) ;  /* 0xfffffffd00d80947 */ /* 0x002fea000393ffff */
[----:B------:R0:W-:Y:S01]  /*4220*/  UTMACMDFLUSH ;  /* 0x00000000000079b7 */ /* 0x0001e20000000000 */
[----:B------:R-:W-:-:S04]  /*4230*/  DEPBAR.LE SB0, 0x0 ;  /* 0x000080000000791a */ /* 0x000fc80000000000 */
.L_x_69:
[----:B------:R-:W-:Y:S01]  /*4240*/  FMUL R130, R100, -1.4426950216293334961 ;  /* 0xbfb8aa3b64827820 */ /* 0x000fe20000400000 */
[----:B------:R-:W-:Y:S01]  /*4250*/  FMUL R129, R101, -1.4426950216293334961 ;  /* 0xbfb8aa3b65817820 */ /* 0x000fe20000400000 */
[----:B------:R-:W-:Y:S01]  /*4260*/  FMUL R128, R102, -1.4426950216293334961 ;  /* 0xbfb8aa3b66807820 */ /* 0x000fe20000400000 */
[----:B------:R-:W-:Y:S01]  /*4270*/  FMUL R127, R103, -1.4426950216293334961 ;  /* 0xbfb8aa3b677f7820 */ /* 0x000fe20000400000 */
[----:B-1----:R-:W-:Y:S01]  /*4280*/  FMUL R20, R115, -1.4426950216293334961 ;  /* 0xbfb8aa3b73147820 */ /* 0x002fe20000400000 */
[----:B------:R-:W-:Y:S01]  /*4290*/  FMUL R4, R35, -1.4426950216293334961 ;  /* 0xbfb8aa3b23047820 */ /* 0x000fe20000400000 */
[----:B------:R-:W-:Y:S01]  /*42a0*/  FMUL R126, R104, -1.4426950216293334961 ;  /* 0xbfb8aa3b687e7820 */ /* 0x000fe20000400000 */
[----:B------:R-:W-:Y:S01]  /*42b0*/  FMUL R21, R114, -1.4426950216293334961 ;  /* 0xbfb8aa3b72157820 */ /* 0x000fe20000400000 */
[----:B------:R-:W-:Y:S01]  /*42c0*/  FMUL R5, R34, -1.4426950216293334961 ;  /* 0xbfb8aa3b22057820 */ /* 0x000fe20000400000 */
[----:B------:R-:W-:Y:S01]  /*42d0*/  FMUL R125, R105, -1.4426950216293334961 ;  /* 0xbfb8aa3b697d7820 */ /* 0x000fe20000400000 */
[----:B------:R-:W-:Y:S01]  /*42e0*/  FMUL R22, R113, -1.4426950216293334961 ;  /* 0xbfb8aa3b71167820 */ /* 0x000fe20000400000 */
[----:B------:R-:W-:Y:S01]  /*42f0*/  FMUL R6, R33, -1.4426950216293334961 ;  /* 0xbfb8aa3b21067820 */ /* 0x000fe20000400000 */
[----:B------:R-:W1:Y:S01]  /*4300*/  MUFU.EX2 R130, R130 ;  /* 0x0000008200827308 */ /* 0x000e620000000800 */
[----:B------:R-:W-:Y:S01]  /*4310*/  FMUL R124, R106, -1.4426950216293334961 ;  /* 0xbfb8aa3b6a7c7820 */ /* 0x000fe20000400000 */
[----:B------:R-:W-:Y:S01]  /*4320*/  FMUL R23, R112, -1.4426950216293334961 ;  /* 0xbfb8aa3b70177820 */ /* 0x000fe20000400000 */
[----:B------:R-:W-:Y:S01]  /*4330*/  FMUL R7, R32, -1.4426950216293334961 ;  /* 0xbfb8aa3b20077820 */ /* 0x000fe20000400000 */
[----:B------:R-:W-:Y:S01]  /*4340*/  FMUL R123, R107, -1.4426950216293334961 ;  /* 0xbfb8aa3b6b7b7820 */ /* 0x000fe20000400000 */
[----:B------:R-:W-:Y:S01]  /*4350*/  FMUL R11, R28, -1.4426950216293334961 ;  /* 0xbfb8aa3b1c0b7820 */ /* 0x000fe20000400000 */
[----:B------:R-:W-:Y:S01]  /*4360*/  FMUL R122, R108, -1.4426950216293334961 ;  /* 0xbfb8aa3b6c7a7820 */ /* 0x000fe20000400000 */
[----:B------:R-:W-:Y:S01]  /*4370*/  FMUL R121, R109, -1.4426950216293334961 ;  /* 0xbfb8aa3b6d797820 */ /* 0x000fe20000400000 */
[----:B------:R-:W2:Y:S01]  /*4380*/  MUFU.EX2 R129, R129 ;  /* 0x0000008100817308 */ /* 0x000ea20000000800 */
[----:B------:R-:W-:Y:S01]  /*4390*/  FMUL R8, R31, -1.4426950216293334961 ;  /* 0xbfb8aa3b1f087820 */ /* 0x000fe20000400000 */
[----:B------:R-:W-:Y:S01]  /*43a0*/  FMUL R120, R110, -1.4426950216293334961 ;  /* 0xbfb8aa3b6e787820 */ /* 0x000fe20000400000 */
[----:B------:R-:W-:Y:S01]  /*43b0*/  FMUL R13, R26, -1.4426950216293334961 ;  /* 0xbfb8aa3b1a0d7820 */ /* 0x000fe20000400000 */
[----:B------:R-:W-:Y:S01]  /*43c0*/  FMUL R9, R30, -1.4426950216293334961 ;  /* 0xbfb8aa3b1e097820 */ /* 0x000fe20000400000 */
[----:B------:R-:W-:Y:S01]  /*43d0*/  FMUL R91, R111, -1.4426950216293334961 ;  /* 0xbfb8aa3b6f5b7820 */ /* 0x000fe20000400000 */
[----:B------:R-:W-:Y:S01]  /*43e0*/  FMUL R17, R118, -1.4426950216293334961 ;  /* 0xbfb8aa3b76117820 */ /* 0x000fe20000400000 */
[----:B------:R-:W-:Y:S01]  /*43f0*/  FMUL R19, R116, -1.4426950216293334961 ;  /* 0xbfb8aa3b74137820 */ /* 0x000fe20000400000 */
[----:B------:R-:W3:Y:S01]  /*4400*/  MUFU.EX2 R128, R128 ;  /* 0x0000008000807308 */ /* 0x000ee20000000800 */
[----:B------:R-:W-:Y:S01]  /*4410*/  FMUL R12, R27, -1.4426950216293334961 ;  /* 0xbfb8aa3b1b0c7820 */ /* 0x000fe20000400000 */
[----:B------:R-:W-:Y:S01]  /*4420*/  FMUL R10, R29, -1.4426950216293334961 ;  /* 0xbfb8aa3b1d0a7820 */ /* 0x000fe20000400000 */
[----:B------:R-:W-:Y:S01]  /*4430*/  FMUL R15, R24, -1.4426950216293334961 ;  /* 0xbfb8aa3b180f7820 */ /* 0x000fe20000400000 */
[----:B------:R-:W-:Y:S01]  /*4440*/  FMUL R14, R25, -1.4426950216293334961 ;  /* 0xbfb8aa3b190e7820 */ /* 0x000fe20000400000 */
[----:B-1----:R-:W-:Y:S01]  /*4450*/  FADD R131, R130, 1 ;  /* 0x3f80000082837421 */ /* 0x002fe20000000000 */
[----:B------:R-:W-:Y:S01]  /*4460*/  FMUL R16, R119, -1.4426950216293334961 ;  /* 0xbfb8aa3b77107820 */ /* 0x000fe20000400000 */
[----:B------:R-:W-:Y:S01]  /*4470*/  FMUL R18, R117, -1.4426950216293334961 ;  /* 0xbfb8aa3b75127820 */ /* 0x000fe20000400000 */
[----:B------:R-:W1:Y:S01]  /*4480*/  MUFU.EX2 R127, R127 ;  /* 0x0000007f007f7308 */ /* 0x000e620000000800 */
[----:B--2---:R-:W-:Y:S01]  /*4490*/  FADD R130, R129, 1 ;  /* 0x3f80000081827421 */ /* 0x004fe20000000000 */
[----:B------:R-:W-:Y:S06]  /*44a0*/  BAR.SYNC.DEFER_BLOCKING 0x2, 0x80 ;  /* 0x0082000000007b1d */ /* 0x000fec0000010000 */
[----:B------:R-:W2:Y:S01]  /*44b0*/  MUFU.EX2 R20, R20 ;  /* 0x0000001400147308 */ /* 0x000ea20000000800 */
[----:B---3--:R-:W-:-:S07]  /*44c0*/  FADD R129, R128, 1 ;  /* 0x3f80000080817421 */ /* 0x008fce0000000000 */
[----:B------:R-:W3:Y:S01]  /*44d0*/  MUFU.EX2 R4, R4 ;  /* 0x0000000400047308 */ /* 0x000ee20000000800 */
[----:B-1----:R-:W-:-:S07]  /*44e0*/  FADD R128, R127, 1 ;  /* 0x3f8000007f807421 */ /* 0x002fce0000000000 */
[----:B------:R-:W1:Y:S01]  /*44f0*/  MUFU.EX2 R126, R126 ;  /* 0x0000007e007e7308 */ /* 0x000e620000000800 */
[----:B--2---:R-:W-:-:S07]  /*4500*/  FADD R20, R20, 1 ;  /* 0x3f80000014147421 */ /* 0x004fce0000000000 */
        /* <DEDUP_REMOVED lines=48> */
[----:B------:R-:W2:Y:S01]  /*4810*/  MUFU.RCP R20, R20 ;  /* 0x0000001400147308 */ /* 0x000ea20000001000 */
[----:B---3--:R-:W-:-:S07]  /*4820*/  FADD R14, R14, 1 ;  /* 0x3f8000000e0e7421 */ /* 0x008fce0000000000 */
[----:B------:R-:W3:Y:S01]  /*4830*/  MUFU.RCP R4, R4 ;  /* 0x0000000400047308 */ /* 0x000ee20000001000 */
[----:B-1----:R-:W-:-:S07]  /*4840*/  FADD R16, R16, 1 ;  /* 0x3f80000010107421 */ /* 0x002fce0000000000 */
[----:B------:R-:W1:Y:S01]  /*4850*/  MUFU.RCP R21, R21 ;  /* 0x0000001500157308 */ /* 0x000e620000001000 */
[----:B--2---:R-:W-:-:S04]  /*4860*/  FMUL R20, R115, R20 ;  /* 0x0000001473147220 */ /* 0x004fc80000400000 */
[----:B------:R-:W-:-:S03]  /*4870*/  FMUL R20, R43, R20 ;  /* 0x000000142b147220 */ /* 0x000fc60000400000 */
[----:B------:R-:W2:Y:S01]  /*4880*/  MUFU.RCP R5, R5 ;  /* 0x0000000500057308 */ /* 0x000ea20000001000 */
[----:B---3--:R-:W-:-:S04]  /*4890*/  FMUL R4, R35, R4 ;  /* 0x0000000423047220 */ /* 0x008fc80000400000 */
[----:B------:R-:W-:-:S03]  /*48a0*/  FMUL R4, R59, R4 ;  /* 0x000000043b047220 */ /* 0x000fc60000400000 */
[----:B------:R-:W3:Y:S01]  /*48b0*/  MUFU.RCP R22, R22 ;  /* 0x0000001600167308 */ /* 0x000ee20000001000 */
[----:B-1----:R-:W-:Y:S01]  /*48c0*/  FMUL R21, R114, R21 ;  /* 0x0000001572157220 */ /* 0x002fe20000400000 */
[----:B------:R-:W-:-:S03]  /*48d0*/  FMUL R4, R63, R4 ;  /* 0x000000043f047220 */ /* 0x000fc60000400000 */
[----:B------:R-:W-:-:S03]  /*48e0*/  FMUL R42, R42, R21 ;  /* 0x000000152a2a7220 */ /* 0x000fc60000400000 */
[----:B------:R-:W1:Y:S01]  /*48f0*/  MUFU.RCP R6, R6 ;  /* 0x0000000600067308 */ /* 0x000e620000001000 */
[----:B--2---:R-:W-:Y:S01]  /*4900*/  FMUL R5, R34, R5 ;  /* 0x0000000522057220 */ /* 0x004fe20000400000 */
[----:B------:R-:W-:-:S03]  /*4910*/  FMUL R42, R63, R42 ;  /* 0x0000002a3f2a7220 */ /* 0x000fc60000400000 */
        /* <DEDUP_REMOVED lines=9> */
[----:B--2---:R-:W-:-:S04]  /*49b0*/  FMUL R23, R112, R23 ;  /* 0x0000001770177220 */ /* 0x004fc80000400000 */
[----:B------:R-:W-:-:S03]  /*49c0*/  FMUL R40, R40, R23 ;  /* 0x0000001728287220 */ /* 0x000fc60000400000 */
[----:B------:R-:W2:Y:S01]  /*49d0*/  MUFU.EX2 R18, R18 ;  /* 0x0000001200127308 */ /* 0x000ea20000000800 */
[----:B---3--:R-:W-:Y:S01]  /*49e0*/  FMUL R7, R32, R7 ;  /* 0x0000000720077220 */ /* 0x008fe20000400000 */
[----:B------:R-:W-:-:S03]  /*49f0*/  FMUL R40, R63, R40 ;  /* 0x000000283f287220 */ /* 0x000fc60000400000 */
[----:B------:R-:W-:Y:S01]  /*4a00*/  FMUL R56, R56, R7 ;  /* 0x0000000738387220 */ /* 0x000fe20000400000 */
[C---:B------:R-:W-:Y:S01]  /*4a10*/  FMUL R7, R63.reuse, R20 ;  /* 0x000000143f077220 */ /* 0x040fe20000400000 */
[----:B------:R-:W-:Y:S01]  /*4a20*/  FMUL R20, R63, R6 ;  /* 0x000000063f147220 */ /* 0x000fe20000400000 */
[----:B------:R-:W3:Y:S01]  /*4a30*/  MUFU.RCP R120, R91 ;  /* 0x0000005b00787308 */ /* 0x000ee20000001000 */
[----:B-1----:R-:W-:Y:S02]  /*4a40*/  FMUL R11, R28, R11 ;  /* 0x0000000b1c0b7220 */ /* 0x002fe40000400000 */
[----:B------:R-:W-:Y:S02]  /*4a50*/  FMNMX.NAN R6, |R7|, |R4|, !PT ;  /* 0x4000000407067209 */ /* 0x000fe40007820200 */
[----:B------:R-:W-:Y:S01]  /*4a60*/  FMUL R52, R52, R11 ;  /* 0x0000000b34347220 */ /* 0x000fe20000400000 */
[----:B------:R-:W-:Y:S01]  /*4a70*/  FMUL R11, R63, R58 ;  /* 0x0000003a3f0b7220 */ /* 0x000fe20000400000 */
[----:B------:R-:W-:Y:S01]  /*4a80*/  F2FP.SATFINITE.E2M1.F32.PACK_AB_MERGE_C R7, R7, R42, RZ ;  /* 0x0000002a0707723e */ /* 0x000fe200042070ff */
[----:B------:R-:W1:Y:S01]  /*4a90*/  MUFU.RCP R8, R8 ;  /* 0x0000000800087308 */ /* 0x000e620000001000 */
[----:B--2---:R-:W-:Y:S01]  /*4aa0*/  FADD R18, R18, 1 ;  /* 0x3f80000012127421 */ /* 0x004fe20000000000 */
[----:B------:R-:W-:Y:S01]  /*4ab0*/  FMUL R21, R63, R52 ;  /* 0x000000343f157220 */ /* 0x000fe20000400000 */
[----:B------:R-:W-:-:S02]  /*4ac0*/  F2FP.SATFINITE.E2M1.F32.PACK_AB_MERGE_C R4, R4, R11, RZ ;  /* 0x0000000b0404723e */ /* 0x000fc400042070ff */
[----:B------:R-:W-:Y:S02]  /*4ad0*/  PRMT R7, R7, 0x7054, RZ ;  /* 0x0000705407077816 */ /* 0x000fe400000000ff */
[----:B------:R-:W-:Y:S01]  /*4ae0*/  PRMT R4, R4, 0x7054, RZ ;  /* 0x0000705404047816 */ /* 0x000fe200000000ff */
        /* <DEDUP_REMOVED lines=10> */
[----:B------:R-:W2:Y:S01]  /*4b90*/  MUFU.RCP R17, R17 ;  /* 0x0000001100117308 */ /* 0x000ea20000001000 */
[----:B---3--:R-:W-:-:S04]  /*4ba0*/  FMUL R13, R26, R13 ;  /* 0x0000000d1a0d7220 */ /* 0x008fc80000400000 */
[----:B------:R-:W-:Y:S01]  /*4bb0*/  FMUL R50, R50, R13 ;  /* 0x0000000d32327220 */ /* 0x000fe20000400000 */
[C---:B------:R-:W-:Y:S02]  /*4bc0*/  FMUL R13, R63.reuse, R56 ;  /* 0x000000383f0d7220 */ /* 0x040fe40000400000 */
[----:B------:R-:W3:Y:S01]  /*4bd0*/  MUFU.RCP R19, R19 ;  /* 0x0000001300137308 */ /* 0x000ee20000001000 */
[----:B-1----:R-:W-:Y:S01]  /*4be0*/  FMUL R9, R30, R9 ;  /* 0x000000091e097220 */ /* 0x002fe20000400000 */
[----:B------:R-:W-:-:S03]  /*4bf0*/  FMUL R50, R63, R50 ;  /* 0x000000323f327220 */ /* 0x000fc60000400000 */
[----:B------:R-:W-:Y:S01]  /*4c00*/  FMUL R54, R54, R9 ;  /* 0x0000000936367220 */ /* 0x000fe20000400000 */
[----:B------:R-:W-:Y:S02]  /*4c10*/  FMNMX.NAN R9, |R42|, |R11|, !PT ;  /* 0x4000000b2a097209 */ /* 0x000fe40007820200 */
[----:B------:R-:W1:Y:S01]  /*4c20*/  MUFU.RCP R124, R124 ;  /* 0x0000007c007c7308 */ /* 0x000e620000001000 */
[----:B--2---:R-:W-:Y:S01]  /*4c30*/  FMUL R17, R118, R17 ;  /* 0x0000001176117220 */ /* 0x004fe20000400000 */
[----:B------:R-:W-:Y:S01]  /*4c40*/  FMNMX.NAN R11, |R5|, |R20|, !PT ;  /* 0x40000014050b7209 */ /* 0x000fe20007820200 */
[----:B------:R-:W-:Y:S01]  /*4c50*/  FMUL R54, R63, R54 ;  /* 0x000000363f367220 */ /* 0x000fe20000400000 */
[----:B------:R-:W-:Y:S01]  /*4c60*/  F2FP.SATFINITE.E2M1.F32.PACK_AB_MERGE_C R5, R5, R40, RZ ;  /* 0x000000280505723e */ /* 0x000fe200042070ff */
[----:B------:R-:W-:Y:S01]  /*4c70*/  FMUL R46, R46, R17 ;  /* 0x000000112e2e7220 */ /* 0x000fe20000400000 */
[C---:B------:R-:W-:Y:S01]  /*4c80*/  FMUL R17, R63.reuse, R8 ;  /* 0x000000083f117220 */ /* 0x040fe20000400000 */
[----:B------:R-:W-:Y:S01]  /*4c90*/  FMNMX.NAN R40, |R40|, |R13|, !PT ;  /* 0x4000000d28287209 */ /* 0x000fe20007820200 */
[----:B------:R-:W2:Y:S01]  /*4ca0*/  MUFU.RCP R12, R12 ;  /* 0x0000000c000c7308 */ /* 0x000ea20000001000 */
[----:B---3--:R-:W-:Y:S01]  /*4cb0*/  FMUL R19, R116, R19 ;  /* 0x0000001374137220 */ /* 0x008fe20000400000 */
[----:B------:R-:W-:Y:S01]  /*4cc0*/  F2FP.SATFINITE.E2M1.F32.PACK_AB_MERGE_C R13, R20, R13, RZ ;  /* 0x0000000d140d723e */ /* 0x000fe200042070ff */
[C---:B------:R-:W-:Y:S01]  /*4cd0*/  FMUL R46, R63.reuse, R46 ;  /* 0x0000002e3f2e7220 */ /* 0x040fe20000400000 */
[----:B------:R-:W-:Y:S01]  /*4ce0*/  FMNMX.NAN R20, |R120|, |R17|, !PT ;  /* 0x4000001178147209 */ /* 0x000fe20007820200 */
[----:B------:R-:W-:Y:S01]  /*4cf0*/  FMUL R44, R44, R19 ;  /* 0x000000132c2c7220 */ /* 0x000fe20000400000 */
[----:B------:R-:W-:Y:S01]  /*4d00*/  FMUL R19, R63, R38 ;  /* 0x000000263f137220 */ /* 0x000fe20000400000 */
[----:B------:R-:W-:Y:S01]  /*4d10*/  PRMT R13, R13, 0x7604, RZ ;  /* 0x000076040d0d7816 */ /* 0x000fe200000000ff */
[----:B------:R-:W3:Y:S01]  /*4d20*/  MUFU.RCP R127, R127 ;  /* 0x0000007f007f7308 */ /* 0x000ee20000001000 */
[----:B-1----:R-:W-:Y:S01]  /*4d30*/  FMUL R124, R107, R124 ;  /* 0x0000007c6b7c7220 */ /* 0x002fe20000400000 */
[----:B------:R-:W-:Y:S01]  /*4d40*/  FMUL R44, R63, R44 ;  /* 0x0000002c3f2c7220 */ /* 0x000fe20000400000 */
[----:B------:R-:W-:-:S02]  /*4d50*/  F2FP.SATFINITE.E2M1.F32.PACK_AB_MERGE_C R120, R120, R19, RZ ;  /* 0x000000137878723e */ /* 0x000fc400042070ff */
[----:B------:R-:W-:Y:S01]  /*4d60*/  FMUL R124, R99, R124 ;  /* 0x0000007c637c7220 */ /* 0x000fe20000400000 */
[----:B------:R-:W-:Y:S02]  /*4d70*/  FMNMX.NAN R8, |R19|, |R54|, !PT ;  /* 0x4000003613087209 */ /* 0x000fe40007820200 */
[----:B------:R-:W1:Y:S01]  /*4d80*/  MUFU.RCP R126, R126 ;  /* 0x0000007e007e7308 */ /* 0x000e620000001000 */
[----:B--2---:R-:W-:Y:S01]  /*4d90*/  FMUL R12, R27, R12 ;  /* 0x0000000c1b0c7220 */ /* 0x004fe20000400000 */
[----:B------:R-:W-:Y:S01]  /*4da0*/  FMUL R23, R63, R124 ;  /* 0x0000007c3f177220 */ /* 0x000fe20000400000 */
[----:B------:R-:W-:Y:S02]  /*4db0*/  LOP3.LUT R4, R13, R4, RZ, 0xfc, !PT ;  /* 0x000000040d047212 */ /* 0x000fe400078efcff */
[----:B------:R-:W-:Y:S01]  /*4dc0*/  FMUL R12, R51, R12 ;  /* 0x0000000c330c7220 */ /* 0x000fe20000400000 */
[----:B------:R-:W-:Y:S02]  /*4dd0*/  F2FP.SATFINITE.E2M1.F32.PACK_AB_MERGE_C R17, R17, R54, RZ ;  /* 0x000000361111723e */ /* 0x000fe400042070ff */
        /* <DEDUP_REMOVED lines=12> */
[----:B---3--:R-:W-:Y:S01]  /*4ea0*/  FMUL R122, R109, R122 ;  /* 0x0000007a6d7a7220 */ /* 0x008fe20000400000 */
[----:B------:R-:W-:-:S03]  /*4eb0*/  FMUL R98, R63, R98 ;  /* 0x000000623f627220 */ /* 0x000fc60000400000 */
[----:B------:R-:W-:Y:S02]  /*4ec0*/  FMUL R122, R37, R122 ;  /* 0x0000007a257a7220 */ /* 0x000fe40000400000 */
[----:B------:R-:W-:Y:S01]  /*4ed0*/  FMNMX3.NAN R9, |R98|, |R50|, R9, !PT ;  /* 0x4000003262097276 */ /* 0x000fe20007820209 */
[----:B------:R-:W3:Y:S01]  /*4ee0*/  MUFU.RCP R15, R15 ;  /* 0x0000000f000f7308 */ /* 0x000ee20000001000 */
[----:B-1----:R-:W-:-:S04]  /*4ef0*/  FMUL R10, R29, R10 ;  /* 0x0000000a1d0a7220 */ /* 0x002fc80000400000 */
        /* <DEDUP_REMOVED lines=8> */
[----:B------:R-:W-:Y:S01]  /*4f80*/  FMUL R48, R48, R15 ;  /* 0x0000000f30307220 */ /* 0x000fe20000400000 */
[----:B------:R-:W-:Y:S02]  /*4f90*/  FMUL R15, R63, R122 ;  /* 0x0000007a3f0f7220 */ /* 0x000fe40000400000 */
[----:B------:R-:W3:Y:S01]  /*4fa0*/  MUFU.RCP R128, R128 ;  /* 0x0000008000807308 */ /* 0x000ee20000001000 */
[----:B-1----:R-:W-:Y:S01]  /*4fb0*/  FMUL R14, R25, R14 ;  /* 0x0000000e190e7220 */ /* 0x002fe20000400000 */
[C---:B------:R-:W-:Y:S01]  /*4fc0*/  FMUL R25, R63.reuse, R12 ;  /* 0x0000000c3f197220 */ /* 0x040fe20000400000 */
[----:B------:R-:W-:Y:S01]  /*4fd0*/  FMUL R48, R63, R48 ;  /* 0x000000303f307220 */ /* 0x000fe20000400000 */
[----:B------:R-:W-:Y:S01]  /*4fe0*/  FMNMX.NAN R10, |R15|, |R22|, !PT ;  /* 0x400000160f0a7209 */ /* 0x000fe20007820200 */
[----:B------:R-:W-:Y:S01]  /*4ff0*/  FMUL R14, R49, R14 ;  /* 0x0000000e310e7220 */ /* 0x000fe20000400000 */
[----:B------:R-:W-:Y:S02]  /*5000*/  F2FP.SATFINITE.E2M1.F32.PACK_AB_MERGE_C R15, R15, R36, RZ ;  /* 0x000000240f0f723e */ /* 0x000fe400042070ff */
[----:B------:R-:W1:Y:S01]  /*5010*/  MUFU.RCP R16, R16 ;  /* 0x0000001000107308 */ /* 0x000e620000001000 */
[----:B--2---:R-:W-:Y:S01]  /*5020*/  FMUL R129, R102, R129 ;  /* 0x0000008166817220 */ /* 0x004fe20000400000 */
[----:B------:R-:W-:Y:S01]  /*5030*/  FMUL R27, R63, R14 ;  /* 0x0000000e3f1b7220 */ /* 0x000fe20000400000 */
[----:B------:R-:W-:-:S02]  /*5040*/  FMNMX3.NAN R12, |R23|, |R25|, R6, !PT ;  /* 0x40000019170c7276 */ /* 0x000fc40007820206 */
[----:B------:R-:W-:Y:S01]  /*5050*/  FMUL R94, R94, R129 ;  /* 0x000000815e5e7220 */ /* 0x000fe20000400000 */
[----:B------:R-:W-:Y:S02]  /*5060*/  F2FP.SATFINITE.E2M1.F32.PACK_AB_MERGE_C R23, R23, R98, RZ ;  /* 0x000000621717723e */ /* 0x000fe400042070ff */
[----:B------:R-:W2:Y:S01]  /*5070*/  MUFU.RCP R131, R131 ;  /* 0x0000008300837308 */ /* 0x000ea20000001000 */
[----:B---3--:R-:W-:Y:S01]  /*5080*/  FMUL R128, R103, R128 ;  /* 0x0000008067807220 */ /* 0x008fe20000400000 */
[----:B------:R-:W-:Y:S01]  /*5090*/  F2FP.SATFINITE.E2M1.F32.PACK_AB_MERGE_C R6, R126, R19, RZ ;  /* 0x000000137e06723e */ /* 0x000fe200042070ff */
[----:B------:R-:W-:Y:S01]  /*50a0*/  FMUL R13, R63, R94 ;  /* 0x0000005e3f0d7220 */ /* 0x000fe20000400000 */
[----:B------:R-:W-:Y:S01]  /*50b0*/  F2FP.SATFINITE.E2M1.F32.PACK_AB_MERGE_C R25, R25, R50, RZ ;  /* 0x000000321919723e */ /* 0x000fe200042070ff */
[----:B------:R-:W-:Y:S01]  /*50c0*/  FMUL R128, R95, R128 ;  /* 0x000000805f807220 */ /* 0x000fe20000400000 */
[----:B------:R-:W-:Y:S02]  /*50d0*/  F2FP.SATFINITE.E2M1.F32.PACK_AB_MERGE_C R14, R27, R48, RZ ;  /* 0x000000301b0e723e */ /* 0x000fe400042070ff */
[----:B------:R-:W3:Y:S01]  /*50e0*/  MUFU.RCP R130, R130 ;  /* 0x0000008200827308 */ /* 0x000ee20000001000 */
[----:B-1----:R-:W-:Y:S01]  /*50f0*/  FMUL R16, R119, R16 ;  /* 0x0000001077107220 */ /* 0x002fe20000400000 */
[-C--:B------:R-:W-:Y:S01]  /*5100*/  FMNMX.NAN R36, |R36|, |R21|.reuse, !PT ;  /* 0x4000001524247209 */ /* 0x080fe20007820200 */
[----:B------:R-:W-:Y:S01]  /*5110*/  FMUL R128, R63, R128 ;  /* 0x000000803f807220 */ /* 0x000fe20000400000 */
[----:B------:R-:W-:Y:S01]  /*5120*/  F2FP.SATFINITE.E2M1.F32.PACK_AB_MERGE_C R21, R22, R21, RZ ;  /* 0x000000151615723e */ /* 0x000fe200042070ff */
[----:B------:R-:W-:Y:S01]  /*5130*/  FMUL R16, R47, R16 ;  /* 0x000000102f107220 */ /* 0x000fe20000400000 */
[----:B------:R-:W-:-:S02]  /*5140*/  PRMT R23, R23, 0x7054, RZ ;  /* 0x0000705417177816 */ /* 0x000fc400000000ff */
[----:B------:R-:W1:Y:S01]  /*5150*/  MUFU.RCP R18, R18 ;  /* 0x0000001200127308 */ /* 0x000e620000001000 */
[----:B--2---:R-:W-:Y:S01]  /*5160*/  FMUL R131, R100, R131 ;  /* 0x0000008364837220 */ /* 0x004fe20000400000 */
[----:B------:R-:W-:Y:S02]  /*5170*/  PRMT R6, R6, 0x7604, RZ ;  /* 0x0000760406067816 */ /* 0x000fe400000000ff */
[----:B------:R-:W-:Y:S01]  /*5180*/  PRMT R22, R5, 0x7604, RZ ;  /* 0x0000760405167816 */ /* 0x000fe200000000ff */
[----:B------:R-:W-:Y:S01]  /*5190*/  FMUL R92, R92, R131 ;  /* 0x000000835c5c7220 */ /* 0x000fe20000400000 */
[----:B------:R-:W-:Y:S01]  /*51a0*/  PRMT R25, R25, 0x7054, RZ ;  /* 0x0000705419197816 */ /* 0x000fe200000000ff */
[----:B------:R-:W-:Y:S01]  /*51b0*/  FMUL R5, R63, R16 ;  /* 0x000000103f057220 */ /* 0x000fe20000400000 */
[----:B------:R-:W-:Y:S01]  /*51c0*/  PRMT R14, R14, 0x7604, RZ ;  /* 0x000076040e0e7816 */ /* 0x000fe200000000ff */
[----:B---3--:R-:W-:Y:S01]  /*51d0*/  FMUL R130, R101, R130 ;  /* 0x0000008265827220 */ /* 0x008fe20000400000 */
[----:B------:R-:W-:Y:S01]  /*51e0*/  LOP3.LUT R6, R6, R23, RZ, 0xfc, !PT ;  /* 0x0000001706067212 */ /* 0x000fe200078efcff */
[----:B------:R-:W-:Y:S01]  /*51f0*/  FMUL R23, R63, R92 ;  /* 0x0000005c3f177220 */ /* 0x000fe20000400000 */
[----:B------:R-:W-:Y:S01]  /*5200*/  LOP3.LUT R14, R14, R25, RZ, 0xfc, !PT ;  /* 0x000000190e0e7212 */ /* 0x000fe200078efcff */
[----:B------:R-:W-:Y:S01]  /*5210*/  FMUL R130, R93, R130 ;  /* 0x000000825d827220 */ /* 0x000fe20000400000 */
[----:B------:R-:W-:-:S02]  /*5220*/  F2FP.SATFINITE.E2M1.F32.PACK_AB_MERGE_C R31, R128, R13, RZ ;  /* 0x0000000d801f723e */ /* 0x000fc400042070ff */
[----:B------:R-:W-:Y:S01]  /*5230*/  LOP3.LUT R7, R22, R7, RZ, 0xfc, !PT ;  /* 0x0000000716077212 */ /* 0x000fe200078efcff */
[----:B-1----:R-:W-:Y:S01]  /*5240*/  FMUL R18, R117, R18 ;  /* 0x0000001275127220 */ /* 0x002fe20000400000 */
[----:B------:R-:W-:Y:S01]  /*5250*/  FMUL R130, R63, R130 ;  /* 0x000000823f827220 */ /* 0x000fe20000400000 */
[----:B------:R-:W-:Y:S02]  /*5260*/  FMNMX3.NAN R25, |R128|, |R5|, R20, !PT ;  /* 0x4000000580197276 */ /* 0x000fe40007820214 */
[----:B------:R-:W-:Y:S01]  /*5270*/  FMUL R18, R45, R18 ;  /* 0x000000122d127220 */ /* 0x000fe20000400000 */
[----:B------:R-:W-:Y:S02]  /*5280*/  F2FP.SATFINITE.E2M1.F32.PACK_AB_MERGE_C R5, R5, R46, RZ ;  /* 0x0000002e0505723e */ /* 0x000fe400042070ff */
[----:B------:R-:W-:Y:S01]  /*5290*/  LOP3.LUT R6, R6, 0xff, R31, 0xf8, !PT ;  /* 0x000000ff06067812 */ /* 0x000fe200078ef81f */
[----:B------:R-:W-:Y:S01]  /*52a0*/  FMUL R29, R63, R18 ;  /* 0x000000123f1d7220 */ /* 0x000fe20000400000 */
[----:B------:R-:W-:-:S02]  /*52b0*/  LOP3.LUT R120, R7, 0xff, R120, 0xf8, !PT ;  /* 0x000000ff07787812 */ /* 0x000fc400078ef878 */
[----:B------:R-:W-:Y:S02]  /*52c0*/  F2FP.SATFINITE.E2M1.F32.PACK_AB_MERGE_C R31, R130, R23, RZ ;  /* 0x00000017821f723e */ /* 0x000fe400042070ff */
[----:B------:R-:W-:Y:S02]  /*52d0*/  LOP3.LUT R14, R14, 0xff, R5, 0xf8, !PT ;  /* 0x000000ff0e0e7812 */ /* 0x000fe400078ef805 */
[----:B------:R-:W-:Y:S02]  /*52e0*/  F2FP.SATFINITE.E2M1.F32.PACK_AB_MERGE_C R7, R29, R44, RZ ;  /* 0x0000002c1d07723e */ /* 0x000fe400042070ff */
[----:B------:R-:W-:Y:S02]  /*52f0*/  LOP3.LUT R16, R4, 0xff, R17, 0xf8, !PT ;  /* 0x000000ff04107812 */ /* 0x000fe400078ef811 */
[----:B------:R-:W-:Y:S02]  /*5300*/  PRMT R4, R31, 0x6540, R6 ;  /* 0x000065401f047816 */ /* 0x000fe40000000006 */
[----:B------:R-:W-:-:S02]  /*5310*/  PRMT R6, R7, 0x6540, R14 ;  /* 0x0000654007067816 */ /* 0x000fc4000000000e */
[----:B------:R-:W-:Y:S02]  /*5320*/  PRMT R5, R15, 0x6540, R120 ;  /* 0x000065400f057816 */ /* 0x000fe40000000078 */
[----:B------:R-:W-:Y:S02]  /*5330*/  PRMT R7, R21, 0x6540, R16 ;  /* 0x0000654015077816 */ /* 0x000fe40000000010 */
[----:B------:R-:W-:Y:S02]  /*5340*/  FMNMX3.NAN R8, |R13|, |R46|, R8, !PT ;  /* 0x4000002e0d087276 */ /* 0x000fe40007820208 */
[----:B------:R-:W-:Y:S01]  /*5350*/  FMNMX3.NAN R11, |R126|, |R27|, R11, !PT ;  /* 0x4000001b7e0b7276 */ /* 0x000fe2000782020b */
[----:B------:R1:W-:Y:S01]  /*5360*/  STS.128 [R71+0x4400], R4 ;  /* 0x0044000447007388 */ /* 0x0003e20000000c00 */
[----:B------:R-:W-:Y:S02]  /*5370*/  FMNMX3.NAN R10, |R130|, |R29|, R10, !PT ;  /* 0x4000001d820a7276 */ /* 0x000fe4000782020a */
[----:B------:R-:W-:Y:S01]  /*5380*/  FMNMX3.NAN R40, |R19|, |R48|, R40, !PT ;  /* 0x4000003013287276 */ /* 0x000fe20007820228 */
[----:B------:R2:W-:Y:S06]  /*5390*/  MEMBAR.ALL.CTA ;  /* 0x0000000000007992 */ /* 0x0005ec0000008000 */
[----:B--2---:R-:W2:Y:S01]  /*53a0*/  FENCE.VIEW.ASYNC.S ;  /* 0x00000000000073c6 */ /* 0x004ea20000000000 */
[----:B------:R-:W-:-:S02]  /*53b0*/  FMNMX3.NAN R23, |R23|, |R44|, R36, !PT ;  /* 0x4000002c17177276 */ /* 0x000fc40007820224 */
[----:B------:R-:W-:Y:S02]  /*53c0*/  FMNMX.NAN R12, R12, R25, !PT ;  /* 0x000000190c0c7209 */ /* 0x000fe40007820000 */
[----:B------:R-:W-:Y:S02]  /*53d0*/  FMNMX.NAN R8, R9, R8, !PT ;  /* 0x0000000809087209 */ /* 0x000fe40007820000 */
[----:B------:R-:W-:Y:S02]  /*53e0*/  FMNMX3.NAN R10, R10, R11, R12, !PT ;  /* 0x0000000b0a0a7276 */ /* 0x000fe4000782000c */
[----:B------:R-:W-:-:S04]  /*53f0*/  FMNMX3.NAN R23, R23, R40, R8, !PT ;  /* 0x0000002817177276 */ /* 0x000fc80007820008 */
[----:B------:R-:W-:-:S04]  /*5400*/  FMNMX3.NAN R23, R23, R10, RZ, !PT ;  /* 0x0000000a17177276 */ /* 0x000fc800078200ff */
[----:B------:R-:W-:Y:S01]  /*5410*/  FMNMX R90, R23, R90, !PT ;  /* 0x0000005a175a7209 */ /* 0x000fe20007800000 */
[----:B--2---:R-:W-:Y:S06]  /*5420*/  BAR.SYNC.DEFER_BLOCKING 0x2, 0x80 ;  /* 0x0082000000007b1d */ /* 0x004fec0000010000 */
[----:B-1----:R-:W-:Y:S05]  /*5430*/  @P2 BRA `(.L_x_71) ;  /* 0x0000000000442947 */ /* 0x002fea0003800000 */
[----:B------:R-:W-:Y:S01]  /*5440*/  IMAD R60, R61, 0x4, R60 ;  /* 0x000000043d3c7824 */ /* 0x000fe200078e023c */
[----:B------:R-:W-:Y:S01]  /*5450*/  UIADD3 UR10, UP0, UPT, UR8, 0x2c0, URZ ;  /* 0x000002c0080a7890 */ /* 0x000fe2000ff1e0ff */
[----:B------:R-:W-:Y:S02]  /*5460*/  PLOP3.LUT P0, PT, PT, PT, PT, 0x80, 0x8 ;  /* 0x000000000008781c */ /* 0x000fe40003f0f070 */
[----:B------:R-:W-:Y:S01]  /*5470*/  IADD3 R4, PT, PT, R3, 0x4400, RZ ;  /* 0x0000440003047810 */ /* 0x000fe20007ffe0ff */
[----:B------:R-:W-:Y:S01]  /*5480*/  IMAD.SHL.U32 R60, R60, 0x20, RZ ;  /* 0x000000203c3c7824 */ /* 0x000fe200078e00ff */
[----:B------:R-:W-:-:S12]  /*5490*/  UIADD3.X UR11, UPT, UPT, URZ, UR9, URZ, UP0, !UPT ;  /* 0x00000009ff0b7290 */ /* 0x000fd800087fe4ff */
.L_x_72:
        /* <DEDUP_REMOVED lines=10> */
[----:B------:R0:W-:Y:S02]  /*5540*/  UTMACMDFLUSH ;  /* 0x00000000000079b7 */ /* 0x0001e40000000000 */
.L_x_71:
[----:B------:R-:W-:Y:S01]  /*5550*/  BAR.SYNC.DEFER_BLOCKING 0x2, 0x80 ;  /* 0x0082000000007b1d */ /* 0x000fe20000010000 */
[----:B------:R-:W-:Y:S02]  /*5560*/  IADD3 R88, PT, PT, R88, 0x1, RZ ;  /* 0x0000000158587810 */ /* 0x000fe40007ffe0ff */
[----:B------:R-:W-:-:S03]  /*5570*/  IADD3 R89, PT, PT, R89, -0x1, RZ ;  /* 0xffffffff59597810 */ /* 0x000fc60007ffe0ff */
[----:B------:R-:W-:Y:S05]  /*5580*/  @!P3 BRA `(.L_x_73) ;  /* 0xffffffe000e0b947 */ /* 0x000fea000383ffff */
[-C--:B------:R-:W-:Y:S01]  /*5590*/  LEA R5, R72, R3.reuse, 0x3 ;  /* 0x0000000348057211 */ /* 0x080fe200078e18ff */
[----:B------:R-:W-:Y:S01]  /*55a0*/  BSSY B0, `(.L_x_74) ;  /* 0x0000005000007945 */ /* 0x000fe20003800000 */
[----:B------:R-:W-:Y:S02]  /*55b0*/  SHF.L.U32 R6, R70, 0x1f, RZ ;  /* 0x0000001f46067819 */ /* 0x000fe400000006ff */
[----:B------:R-:W-:Y:S02]  /*55c0*/  LEA R63, R72, R3, 0x4 ;  /* 0x00000003483f7211 */ /* 0x000fe400078e20ff */
[----:B------:R-:W1:Y:S02]  /*55d0*/  SYNCS.PHASECHK.TRANS64.TRYWAIT P0, [R5+URZ+0x60], R6 ;  /* 0x00006006050075a7 */ /* 0x000e6400080011ff */
[----:B-1----:R-:W-:Y:S05]  /*55e0*/  @!P0 BRA `(.L_x_75) ;  /* 0x0000000c00448947 */ /* 0x002fea0003800000 */
.L_x_111:
[----:B------:R-:W-:Y:S05]  /*55f0*/  BSYNC B0 ;  /* 0x0000000000007941 */ /* 0x000fea0003800000 */
.L_x_74:
[----:B------:R-:W2:Y:S01]  /*5600*/  LDS.128 R60, [R63+0x30810] ;  /* 0x030810003f3c7984 */ /* 0x000ea20000000c00 */
[----:B------:R-:W-:Y:S01]  /*5610*/  CREDUX.MAXABS.F32.NAN UR4, R90 ;  /* 0x000000005a0472cc */ /* 0x000fe20000006400 */
[----:B------:R-:W-:Y:S01]  /*5620*/  BSSY.RECONVERGENT B0, `(.L_x_76) ;  /* 0x0000015000007945 */ /* 0x000fe20003800200 */
[----:B------:R-:W-:Y:S01]  /*5630*/  ISETP.NE.AND P0, PT, R67, RZ, PT ;  /* 0x000000ff4300720c */ /* 0x000fe20003f05270 */
[----:B------:R3:W-:Y:S06]  /*5640*/  MEMBAR.ALL.CTA ;  /* 0x0000000000007992 */ /* 0x0007ec0000008000 */
[----:B---3--:R-:W3:Y:S01]  /*5650*/  FENCE.VIEW.ASYNC.S ;  /* 0x00000000000073c6 */ /* 0x008ee20000000000 */
[----:B------:R-:W-:-:S03]  /*5660*/  VIADD R72, R72, 0x1 ;  /* 0x0000000148487836 */ /* 0x000fc60000000000 */
[----:B-1----:R-:W-:Y:S01]  /*5670*/  IMAD.U32 R7, RZ, RZ, UR4 ;  /* 0x00000004ff077e24 */ /* 0x002fe2000f8e00ff */
[----:B---3--:R1:W-:Y:S04]  /*5680*/  SYNCS.ARRIVE.TRANS64.ART0 RZ, [R5+URZ+0x70], R0 ;  /* 0x0000700005ff79a7 */ /* 0x0083e800085000ff */
[----:B------:R1:W-:Y:S01]  /*5690*/  @!P0 STS [R82+0x30800], R7 ;  /* 0x0308000752008388 */ /* 0x0003e20000000800 */
[----:B------:R-:W-:Y:S01]  /*56a0*/  BAR.SYNC.DEFER_BLOCKING 0x2, 0x80 ;  /* 0x0082000000007b1d */ /* 0x000fe20000010000 */
[----:B------:R-:W-:-:S13]  /*56b0*/  LOP3.LUT P0, RZ, R84, R67, RZ, 0xfc, !PT ;  /* 0x0000004354ff7212 */ /* 0x000fda000780fcff */
[----:B------:R-:W-:Y:S05]  /*56c0*/  @P0 BRA `(.L_x_77) ;  /* 0x0000000000280947 */ /* 0x000fea0003800000 */
[----:B------:R-:W-:Y:S01]  /*56d0*/  IMAD.U32 R2, RZ, RZ, UR7 ;  /* 0x00000007ff027e24 */ /* 0x000fe2000f8e00ff */
[----:B------:R-:W-:Y:S01]  /*56e0*/  MOV R3, 0x400 ;  /* 0x0000040000037802 */ /* 0x000fe20000000f00 */
[----:B------:R-:W3:Y:S03]  /*56f0*/  LDCU.64 UR4, c[0x0][0x740] ;  /* 0x0000e800ff0477ac */ /* 0x000ee60008000a00 */
[----:B------:R-:W-:-:S05]  /*5700*/  LEA R3, R2, R3, 0x18 ;  /* 0x0000000302037211 */ /* 0x000fca00078ec0ff */
[----:B-1----:R-:W1:Y:S01]  /*5710*/  LDS.128 R4, [R3+0x30800] ;  /* 0x0308000003047984 */ /* 0x002e620000000c00 */
[----:B---3--:R-:W-:-:S04]  /*5720*/  LEA R8, P0, R65, UR4, 0x2 ;  /* 0x0000000441087c11 */ /* 0x008fc8000f8010ff */
[----:B------:R-:W-:Y:S02]  /*5730*/  LEA.HI.X R9, R65, UR5, R64, 0x2, P0 ;  /* 0x0000000541097c11 */ /* 0x000fe400080f1440 */
[----:B-1----:R-:W-:-:S04]  /*5740*/  FMNMX3 R4, R4, RZ, R5, !PT ;  /* 0x000000ff04047276 */ /* 0x002fc80007800005 */
[----:B------:R-:W-:-:S05]  /*5750*/  FMNMX3 R7, R4, R6, R7, !PT ;  /* 0x0000000604077276 */ /* 0x000fca0007800007 */
[----:B------:R3:W-:Y:S02]  /*5760*/  REDG.E.MAX.S32.STRONG.GPU desc[UR30][R8.64], R7 ;  /* 0x000000070800798e */ /* 0x0007e4000d12e31e */
.L_x_77:
[----:B------:R-:W-:Y:S05]  /*5770*/  BSYNC.RECONVERGENT B0 ;  /* 0x0000000000007941 */ /* 0x000fea0003800200 */
.L_x_76:
[----:B--2---:R-:W-:Y:S02]  /*5780*/  ISETP.NE.AND P0, PT, R63, 0x1, PT ;  /* 0x000000013f00780c */ /* 0x004fe40003f05270 */
[----:B------:R-:W-:-:S04]  /*5790*/  ISETP.NE.AND P1, PT, R72, 0x2, PT ;  /* 0x000000024800780c */ /* 0x000fc80003f25270 */
[----:B-1----:R-:W-:Y:S02]  /*57a0*/  SEL R5, RZ, 0x1, P1 ;  /* 0x00000001ff057807 */ /* 0x002fe40000800000 */
[----:B------:R-:W-:Y:S02]  /*57b0*/  SEL R72, R72, RZ, P1 ;  /* 0x000000ff48487207 */ /* 0x000fe40000800000 */
[----:B------:R-:W-:-:S03]  /*57c0*/  LOP3.LUT R70, R70, R5, RZ, 0x3c, !PT ;  /* 0x0000000546467212 */ /* 0x000fc600078e3cff */
[----:B------:R-:W-:Y:S05]  /*57d0*/  @!P0 BRA `(.L_x_78) ;  /* 0xffffffdc00e48947 */ /* 0x000fea000383ffff */
.L_x_65:
[----:B------:R-:W-:-:S13]  /*57e0*/  ISETP.NE.AND P0, PT, R84, RZ, PT ;  /* 0x000000ff5400720c */ /* 0x000fda0003f05270 */
[----:B------:R-:W-:Y:S05]  /*57f0*/  @P0 BRA `(.L_x_79) ;  /* 0x0000000000200947 */ /* 0x000fea0003800000 */
[----:B------:R-:W2:Y:S01]  /*5800*/  S2UR UR4, SR_CgaCtaId ;  /* 0x00000000000479c3 */ /* 0x000ea20000008800 */
[----:B------:R-:W-:Y:S01]  /*5810*/  ELECT P1, URZ, PT ;  /* 0x0000000000ff782f */ /* 0x000fe20003820000 */
[----:B------:R-:W-:-:S06]  /*5820*/  IMAD.MOV.U32 R4, RZ, RZ, 0x1 ;  /* 0x00000001ff047424 */ /* 0x000fcc00078e00ff */
[----:B------:R-:W-:Y:S06]  /*5830*/  UVIRTCOUNT.DEALLOC.SMPOOL 0x80 ;  /* 0x000000800000784c */ /* 0x000fec0000000000 */
[----:B------:R-:W-:Y:S01]  /*5840*/  @P1 MOV R5, 0x40 ;  /* 0x0000004000051802 */ /* 0x000fe20000000f00 */
[----:B--2---:R-:W-:-:S05]  /*5850*/  @P1 IMAD.U32 R2, RZ, RZ, UR4 ;  /* 0x00000004ff021e24 */ /* 0x004fca000f8e00ff */
[----:B------:R-:W-:-:S05]  /*5860*/  @P1 LEA R5, R2, R5, 0x18 ;  /* 0x0000000502051211 */ /* 0x000fca00078ec0ff */
[----:B------:R2:W-:Y:S02]  /*5870*/  @P1 STS.U8 [R5], R4 ;  /* 0x0000000405001388 */ /* 0x0005e40000000000 */
.L_x_79:
[----:B------:R-:W-:Y:S06]  /*5880*/  BAR.SYNC.DEFER_BLOCKING 0x2, 0x80 ;  /* 0x0082000000007b1d */ /* 0x000fec0000010000 */
[----:B------:R-:W-:Y:S05]  /*5890*/  @P0 BRA `(.L_x_80) ;  /* 0x0000000000d80947 */ /* 0x000fea0003800000 */
[----:B--2---:R-:W-:Y:S01]  /*58a0*/  VIADD R5, R3, 0x80 ;  /* 0x0000008003057836 */ /* 0x004fe20000000000 */
[----:B------:R-:W-:Y:S01]  /*58b0*/  LOP3.LUT R2, R2, 0x1, RZ, 0x3c, !PT ;  /* 0x0000000102027812 */ /* 0x000fe200078e3cff */
[----:B------:R-:W-:Y:S03]  /*58c0*/  BSSY B0, `(.L_x_81) ;  /* 0x0000005000007945 */ /* 0x000fe60003800000 */
[----:B------:R-:W-:-:S04]  /*58d0*/  PRMT R5, R2, 0x654, R5 ;  /* 0x0000065402057816 */ /* 0x000fc80000000005 */
[----:B------:R2:W-:Y:S01]  /*58e0*/  SYNCS.ARRIVE.TRANS64.RED.ART0 RZ, [R5+URZ], R0 ;  /* 0x0000000005ff79a7 */ /* 0x0005e200085004ff */
[----:B------:R-:W5:Y:S02]  /*58f0*/  SYNCS.PHASECHK.TRANS64.TRYWAIT P0, [R3+URZ+0x80], RZ ;  /* 0x000080ff030075a7 */ /* 0x000f6400080011ff */
[----:B--2--5:R-:W-:Y:S05]  /*5900*/  @!P0 BRA `(.L_x_82) ;  /* 0x0000000800948947 */ /* 0x024fea0003800000 */
.L_x_112:
[----:B------:R-:W-:Y:S05]  /*5910*/  BSYNC B0 ;  /* 0x0000000000007941 */ /* 0x000fea0003800000 */
.L_x_81:
[----:B------:R-:W5:Y:S01]  /*5920*/  S2UR UR5, SR_CgaCtaId ;  /* 0x00000000000579c3 */ /* 0x000f620000008800 */
[----:B------:R-:W-:Y:S01]  /*5930*/  NOP ;  /* 0x0000000000007918 */ /* 0x000fe20000000000 */
[----:B------:R-:W-:Y:S01]  /*5940*/  UMOV UR4, 0x50 ;  /* 0x0000005000047882 */ /* 0x000fe20000000000 */
[----:B---3--:R-:W-:Y:S01]  /*5950*/  LOP3.LUT R7, R83, 0xffff, RZ, 0xc0, !PT ;  /* 0x0000ffff53077812 */ /* 0x008fe200078ec0ff */
[----:B------:R-:W-:-:S03]  /*5960*/  IMAD.MOV.U32 R4, RZ, RZ, 0xffff ;  /* 0x0000ffffff047424 */ /* 0x000fc600078e00ff */
[----:B------:R-:W-:-:S05]  /*5970*/  SHF.R.U32.HI R7, RZ, 0x5, R7 ;  /* 0x00000005ff077819 */ /* 0x000fca0000011607 */
[----:B------:R-:W-:Y:S01]  /*5980*/  VIADD R5, R7, 0x10 ;  /* 0x0000001007057836 */ /* 0x000fe20000000000 */
[----:B------:R-:W-:-:S04]  /*5990*/  SHF.L.U32 R7, R4, R7, RZ ;  /* 0x0000000704077219 */ /* 0x000fc800000006ff */
[----:B------:R-:W-:Y:S01]  /*59a0*/  SHF.L.U32 R0, R0, R5, RZ ;  /* 0x0000000500007219 */ /* 0x000fe200000006ff */
[----:B-----5:R-:W-:-:S03]  /*59b0*/  ULEA UR5, UR5, UR4, 0x18 ;  /* 0x0000000405057291 */ /* 0x020fc6000f8ec0ff */
[----:B------:R-:W-:-:S04]  /*59c0*/  LOP3.LUT R7, R0, R7, RZ, 0xfc, !PT ;  /* 0x0000000700077212 */ /* 0x000fc800078efcff */
[C---:B------:R-:W-:Y:S02]  /*59d0*/  LOP3.LUT R5, R7.reuse, 0xffff, RZ, 0xc0, !PT ;  /* 0x0000ffff07057812 */ /* 0x040fe400078ec0ff */
[----:B------:R-:W3:Y:S02]  /*59e0*/  LDS R2, [UR5] ;  /* 0x00000005ff027984 */ /* 0x000ee40008000800 */
[----:B---3--:R-:W-:-:S04]  /*59f0*/  LOP3.LUT R0, R7, 0xffff, R2, 0x80, !PT ;  /* 0x0000ffff07007812 */ /* 0x008fc800078e8002 */
[----:B------:R-:W-:-:S13]  /*5a00*/  ISETP.NE.AND P0, PT, R0, R5, PT ;  /* 0x000000050000720c */ /* 0x000fda0003f05270 */
[----:B------:R-:W-:Y:S05]  /*5a10*/  @P0 BRA `(.L_x_83) ;  /* 0x00000000006c0947 */ /* 0x000fea0003800000 */
[----:B------:R-:W-:Y:S02]  /*5a20*/  SHF.R.U32.HI R0, RZ, 0x10, R2 ;  /* 0x00000010ff007819 */ /* 0x000fe40000011602 */
[----:B------:R-:W-:-:S04]  /*5a30*/  SHF.R.U32.HI R5, RZ, 0x10, R7 ;  /* 0x00000010ff057819 */ /* 0x000fc80000011607 */
[----:B------:R-:W-:-:S04]  /*5a40*/  LOP3.LUT R0, R0, R5, RZ, 0xc0, !PT ;  /* 0x0000000500007212 */ /* 0x000fc800078ec0ff */
[----:B------:R-:W-:-:S13]  /*5a50*/  ISETP.NE.AND P0, PT, R0, R5, PT ;  /* 0x000000050000720c */ /* 0x000fda0003f05270 */
[----:B------:R-:W-:Y:S05]  /*5a60*/  @P0 BRA `(.L_x_84) ;  /* 0x00000000004c0947 */ /* 0x000fea0003800000 */
[----:B------:R-:W-:Y:S02]  /*5a70*/  R2UR UR4, R7 ;  /* 0x00000000070472ca */ /* 0x000fe400000e0000 */
[----:B------:R-:W-:Y:S02]  /*5a80*/  ELECT P0, URZ, PT ;  /* 0x0000000000ff782f */ /* 0x000fe40003800000 */
[----:B------:R-:W-:-:S09]  /*5a90*/  PLOP3.LUT P1, PT, PT, PT, PT, 0x8, 0x80 ;  /* 0x000000000080781c */ /* 0x000fd20003f2e170 */
[----:B------:R-:W-:Y:S02]  /*5aa0*/  ULOP3.LUT UR4, URZ, UR4, URZ, 0x33, !UPT ;  /* 0x00000004ff047292 */ /* 0x000fe4000f8e33ff */
[----:B------:R-:W-:-:S10]  /*5ab0*/  VOTEU.ANY UP0, P0 ;  /* 0x0000000000ff7886 */ /* 0x000fd40000000100 */
.L_x_85:
[----:B------:R-:W-:Y:S01]  /*5ac0*/  @P0 ELECT P1, URZ, PT ;  /* 0x0000000000ff082f */ /* 0x000fe20003820000 */
[----:B------:R3:W-:-:S12]  /*5ad0*/  @UP0 UTCATOMSWS.AND URZ, UR4 ;  /* 0x0000000400ff09e3 */ /* 0x0007d80008000000 */
[----:B------:R-:W-:Y:S02]  /*5ae0*/  @P1 PLOP3.LUT P0, PT, P1, PT, PT, 0x8, 0x80 ;  /* 0x000000000080181c */ /* 0x000fe40000f0e170 */
[----:B------:R-:W-:-:S11]  /*5af0*/  PLOP3.LUT P1, PT, PT, PT, PT, 0x8, 0x80 ;  /* 0x000000000080781c */ /* 0x000fd60003f2e170 */
[----:B---3--:R-:W-:Y:S05]  /*5b00*/  @P0 BRA.U.ANY `(.L_x_85) ;  /* 0xfffffffd00ec0947 */ /* 0x008fea000393ffff */
[----:B------:R-:W3:Y:S01]  /*5b10*/  S2R R2, SR_LANEID ;  /* 0x0000000000027919 */ /* 0x000ee20000000000 */
[----:B------:R-:W-:Y:S01]  /*5b20*/  IMAD.U32 R0, RZ, RZ, UR4 ;  /* 0x00000004ff007e24 */ /* 0x000fe2000f8e00ff */
[----:B------:R-:W-:Y:S02]  /*5b30*/  VOTEU.ANY UR6, UPT, PT ;  /* 0x0000000000067886 */ /* 0x000fe400038e0100 */
[----:B------:R-:W-:Y:S01]  /*5b40*/  UFLO.U32 UR6, UR6 ;  /* 0x00000006000672bd */ /* 0x000fe200080e0000 */
[----:B------:R-:W5:Y:S05]  /*5b50*/  REDUX UR4, R0 ;  /* 0x00000000000473c4 */ /* 0x000f6a0000000000 */
[----:B---3--:R-:W-:-:S02]  /*5b60*/  ISETP.EQ.U32.AND P0, PT, R2, UR6, PT ;  /* 0x0000000602007c0c */ /* 0x008fc4000bf02070 */
[----:B-----5:R-:W-:-:S11]  /*5b70*/  MOV R2, UR4 ;  /* 0x0000000400027c02 */ /* 0x020fd60008000f00 */
[----:B------:R3:W-:Y:S01]  /*5b80*/  @P0 ATOMS.AND RZ, [UR5], R2 ;  /* 0x00000002ffff098c */ /* 0x0007e2000a800005 */
[----:B------:R-:W-:Y:S05]  /*5b90*/  BRA `(.L_x_86) ;  /* 0x0000000000147947 */ /* 0x000fea0003800000 */
.L_x_84:
[----:B------:R-:W-:Y:S02]  /*5ba0*/  MOV R4, 0x5bc0 ;  /* 0x00005bc000047802 */ /* 0x000fe40000000f00 */
[----:B-12-4-:R-:W-:Y:S05]  /*5bb0*/  CALL.REL.NOINC `($__internal_0_$__cuda_sm10x_tcgen05_guardrail_trap_col_being_dealloced_not_returned_by_alloc) ;  /* 0x0000000400fc7944 */ /* 0x016fea0003c00000 */
[----:B------:R-:W-:Y:S05]  /*5bc0*/  BRA `(.L_x_86) ;  /* 0x0000000000087947 */ /* 0x000fea0003800000 */
.L_x_83:
[----:B------:R-:W-:Y:S02]  /*5bd0*/  MOV R4, 0x5bf0 ;  /* 0x00005bf000047802 */ /* 0x000fe40000000f00 */
[----:B-12-4-:R-:W-:Y:S05]  /*5be0*/  CALL.REL.NOINC `($__internal_2_$__cuda_sm10x_tcgen05_guardrail_trap_unallocated_columns_being_dealloced) ;  /* 0x0000000800087944 */ /* 0x016fea0003c00000 */
.L_x_86:
[----:B------:R-:W-:Y:S01]  /*5bf0*/  NOP ;  /* 0x0000000000007918 */ /* 0x000fe20000000000 */
.L_x_80:
[----:B------:R-:W-:Y:S01]  /*5c00*/  ISETP.NE.AND P0, PT, R84, RZ, PT ;  /* 0x000000ff5400720c */ /* 0x000fe20003f05270 */
[----:B------:R-:W-:-:S04]  /*5c10*/  DEPBAR.LE SB0, 0x0 ;  /* 0x000080000000791a */ /* 0x000fc80000000000 */
[----:B------:R-:W-:-:S08]  /*5c20*/  DEPBAR.LE SB0, 0x0 ;  /* 0x000080000000791a */ /* 0x000fd00000000000 */
[----:B------:R-:W-:Y:S05]  /*5c30*/  @P0 BRA `(.L_x_51) ;  /* 0x0000000000200947 */ /* 0x000fea0003800000 */
[----:B------:R-:W-:Y:S01]  /*5c40*/  ELECT P0, URZ, PT ;  /* 0x0000000000ff782f */ /* 0x000fe20003800000 */
[----:B------:R-:W-:-:S12]  /*5c50*/  IMAD.MOV.U32 R0, RZ, RZ, 0x20 ;  /* 0x00000020ff007424 */ /* 0x000fd800078e00ff */
[----:B--2---:R-:W-:-:S04]  /*5c60*/  @P0 IADD3 R4, PT, PT, -R0, 0x100000, RZ ;  /* 0x0010000000040810 */ /* 0x004fc80007ffe1ff */
[C---:B------:R-:W-:Y:S02]  /*5c70*/  @P0 SHF.L.U32 R5, R4.reuse, 0xb, RZ ;  /* 0x0000000b04050819 */ /* 0x040fe400000006ff */
[----:B------:R-:W-:-:S05]  /*5c80*/  @P0 SHF.L.U32 R4, R4, 0x1, RZ ;  /* 0x0000000104040819 */ /* 0x000fca00000006ff */
[----:B------:R2:W-:Y:S04]  /*5c90*/  @P0 STS.64 [R3+URZ+0x80], R4 ;  /* 0x0000800403000988 */ /* 0x0005e80008000aff */
[----:B------:R-:W5:Y:S02]  /*5ca0*/  FENCE.VIEW.ASYNC.S ;  /* 0x00000000000073c6 */ /* 0x000f640000000000 */
[----:B-----5:R-:W1:Y:S02]  /*5cb0*/  SYNCS.CCTL.IVALL ;  /* 0x00000000000079b1 */ /* 0x020e640000000000 */
.L_x_51:
[----:B-1----:R-:W-:Y:S01]  /*5cc0*/  NOP ;  /* 0x0000000000007918 */ /* 0x002fe20000000000 */
[----:B--2---:R-:W-:Y:S05]  /*5cd0*/  EXIT ;  /* 0x000000000000794d */ /* 0x004fea0003800000 */
.L_x_21:
[----:B------:R-:W-:-:S07]  /*5ce0*/  MOV R20, R21 ;  /* 0x0000001500147202 */ /* 0x000fce0000000f00 */
.L_x_87:
[----:B----4-:R4:W3:Y:S02]  /*5cf0*/  SYNCS.PHASECHK.TRANS64.TRYWAIT P0, [R14+URZ+0x70], R21 ;  /* 0x000070150e0075a7 */ /* 0x0108e400080011ff */
[----:B---3--:R-:W-:Y:S05]  /*5d00*/  @!P0 NANOSLEEP.SYNCS 0x989680 ;  /* 0x009896800000895d */ /* 0x008fea0003900000 */
[----:B------:R-:W3:Y:S02]  /*5d10*/  @!P0 SYNCS.PHASECHK.TRANS64 P0, [R14+URZ+0x70], R21 ;  /* 0x000070150e0085a7 */ /* 0x000ee400080010ff */
[----:B---3--:R-:W-:Y:S05]  /*5d20*/  @!P0 BRA `(.L_x_87) ;  /* 0xfffffffc00f08947 */ /* 0x008fea000383ffff */
[----:B------:R-:W-:Y:S05]  /*5d30*/  BRA `(.L_x_88) ;  /* 0xffffffb0008c7947 */ /* 0x000fea000383ffff */
.L_x_23:
[----:B------:R-:W-:-:S07]  /*5d40*/  MOV R7, R6 ;  /* 0x0000000600077202 */ /* 0x000fce0000000f00 */
.L_x_89:
[----:B--2---:R2:W3:Y:S02]  /*5d50*/  SYNCS.PHASECHK.TRANS64.TRYWAIT P0, [R2+URZ+0x70], R7 ;  /* 0x00007007020075a7 */ /* 0x0044e400080011ff */
[----:B---3--:R-:W-:Y:S05]  /*5d60*/  @!P0 NANOSLEEP.SYNCS 0x989680 ;  /* 0x009896800000895d */ /* 0x008fea0003900000 */
[----:B------:R-:W3:Y:S02]  /*5d70*/  @!P0 SYNCS.PHASECHK.TRANS64 P0, [R2+URZ+0x70], R7 ;  /* 0x00007007020085a7 */ /* 0x000ee400080010ff */
[----:B---3--:R-:W-:Y:S05]  /*5d80*/  @!P0 BRA `(.L_x_89) ;  /* 0xfffffffc00f08947 */ /* 0x008fea000383ffff */
[----:B------:R-:W-:Y:S05]  /*5d90*/  BRA `(.L_x_90) ;  /* 0xffffffb400387947 */ /* 0x000fea000383ffff */
.L_x_24:
[----:B------:R-:W-:-:S07]  /*5da0*/  MOV R9, R8 ;  /* 0x0000000800097202 */ /* 0x000fce0000000f00 */
.L_x_91:
[----:B--2---:R2:W3:Y:S02]  /*5db0*/  SYNCS.PHASECHK.TRANS64.TRYWAIT P0, [R3+URZ+0x70], R9 ;  /* 0x00007009030075a7 */ /* 0x0044e400080011ff */
[----:B---3--:R-:W-:Y:S05]  /*5dc0*/  @!P0 NANOSLEEP.SYNCS 0x989680 ;  /* 0x009896800000895d */ /* 0x008fea0003900000 */
[----:B------:R-:W3:Y:S02]  /*5dd0*/  @!P0 SYNCS.PHASECHK.TRANS64 P0, [R3+URZ+0x70], R9 ;  /* 0x00007009030085a7 */ /* 0x000ee400080010ff */
[----:B---3--:R-:W-:Y:S05]  /*5de0*/  @!P0 BRA `(.L_x_91) ;  /* 0xfffffffc00f08947 */ /* 0x008fea000383ffff */
[----:B------:R-:W-:Y:S05]  /*5df0*/  BRA `(.L_x_16) ;  /* 0xffffffb4006c7947 */ /* 0x000fea000383ffff */
.L_x_26:
[----:B------:R-:W-:-:S07]  /*5e00*/  MOV R0, UR34 ;  /* 0x0000002200007c02 */ /* 0x000fce0008000f00 */
.L_x_92:
[----:B---3--:R3:W4:Y:S02]  /*5e10*/  SYNCS.PHASECHK.TRANS64.TRYWAIT P0, [R0+URZ+0x60], RZ ;  /* 0x000060ff000075a7 */ /* 0x00872400080011ff */
[----:B----4-:R-:W-:Y:S05]  /*5e20*/  @!P0 NANOSLEEP.SYNCS 0x989680 ;  /* 0x009896800000895d */ /* 0x010fea0003900000 */
[----:B------:R-:W4:Y:S02]  /*5e30*/  @!P0 SYNCS.PHASECHK.TRANS64 P0, [R0+URZ+0x60], RZ ;  /* 0x000060ff000085a7 */ /* 0x000f2400080010ff */
[----:B----4-:R-:W-:Y:S05]  /*5e40*/  @!P0 BRA `(.L_x_92) ;  /* 0xfffffffc00f08947 */ /* 0x010fea000383ffff */
[----:B------:R-:W-:Y:S05]  /*5e50*/  BRA `(.L_x_93) ;  /* 0xffffffb400787947 */ /* 0x000fea000383ffff */
.L_x_29:
[----:B------:R-:W-:Y:S02]  /*5e60*/  MOV R4, UR4 ;  /* 0x0000000400047c02 */ /* 0x000fe40008000f00 */
[----:B------:R-:W-:Y:S02]  /*5e70*/  MOV R5, UR4 ;  /* 0x0000000400057c02 */ /* 0x000fe40008000f00 */
[----:B------:R-:W-:-:S07]  /*5e80*/  MOV R0, UR5 ;  /* 0x0000000500007c02 */ /* 0x000fce0008000f00 */
.L_x_94:
[----:B-1----:R1:W3:Y:S02]  /*5e90*/  SYNCS.PHASECHK.TRANS64.TRYWAIT P0, [R0+URZ+0x28], R5 ;  /* 0x00002805000075a7 */ /* 0x0022e400080011ff */
[----:B---3--:R-:W-:Y:S05]  /*5ea0*/  @!P0 NANOSLEEP.SYNCS 0x989680 ;  /* 0x009896800000895d */ /* 0x008fea0003900000 */
[----:B------:R-:W3:Y:S02]  /*5eb0*/  @!P0 SYNCS.PHASECHK.TRANS64 P0, [R0+URZ+0x28], R5 ;  /* 0x00002805000085a7 */ /* 0x000ee400080010ff */
[----:B---3--:R-:W-:Y:S05]  /*5ec0*/  @!P0 BRA `(.L_x_94) ;  /* 0xfffffffc00f08947 */ /* 0x008fea000383ffff */
[----:B------:R-:W-:Y:S05]  /*5ed0*/  BRA `(.L_x_28) ;  /* 0xffffffb8002c7947 */ /* 0x000fea000383ffff */
.L_x_32:
[----:B------:R-:W-:-:S07]  /*5ee0*/  MOV R5, R4 ;  /* 0x0000000400057202 */ /* 0x000fce0000000f00 */
.L_x_95:
[----:B--2---:R2:W3:Y:S02]  /*5ef0*/  SYNCS.PHASECHK.TRANS64.TRYWAIT P0, [R3+URZ+0x60], R5 ;  /* 0x00006005030075a7 */ /* 0x0044e400080011ff */
[----:B---3--:R-:W-:Y:S05]  /*5f00*/  @!P0 NANOSLEEP.SYNCS 0x989680 ;  /* 0x009896800000895d */ /* 0x008fea0003900000 */
[----:B------:R-:W3:Y:S02]  /*5f10*/  @!P0 SYNCS.PHASECHK.TRANS64 P0, [R3+URZ+0x60], R5 ;  /* 0x00006005030085a7 */ /* 0x000ee400080010ff */
[----:B---3--:R-:W-:Y:S05]  /*5f20*/  @!P0 BRA `(.L_x_95) ;  /* 0xfffffffc00f08947 */ /* 0x008fea000383ffff */
[----:B------:R-:W-:Y:S05]  /*5f30*/  BRA `(.L_x_96) ;  /* 0xffffffb800c07947 */ /* 0x000fea000383ffff */
.L_x_34:
[----:B------:R-:W-:Y:S02]  /*5f40*/  MOV R2, UR4 ;  /* 0x0000000400027c02 */ /* 0x000fe40008000f00 */
[----:B--2---:R-:W-:Y:S02]  /*5f50*/  MOV R3, UR4 ;  /* 0x0000000400037c02 */ /* 0x004fe40008000f00 */
[----:B------:R-:W-:-:S07]  /*5f60*/  MOV R0, UR5 ;  /* 0x0000000500007c02 */ /* 0x000fce0008000f00 */
.L_x_97:
[----:B--2---:R2:W3:Y:S02]  /*5f70*/  SYNCS.PHASECHK.TRANS64.TRYWAIT P0, [R0+URZ+0x28], R3 ;  /* 0x00002803000075a7 */ /* 0x0044e400080011ff */
[----:B---3--:R-:W-:Y:S05]  /*5f80*/  @!P0 NANOSLEEP.SYNCS 0x989680 ;  /* 0x009896800000895d */ /* 0x008fea0003900000 */
[----:B------:R-:W3:Y:S02]  /*5f90*/  @!P0 SYNCS.PHASECHK.TRANS64 P0, [R0+URZ+0x28], R3 ;  /* 0x00002803000085a7 */ /* 0x000ee400080010ff */
[----:B---3--:R-:W-:Y:S05]  /*5fa0*/  @!P0 BRA `(.L_x_97) ;  /* 0xfffffffc00f08947 */ /* 0x008fea000383ffff */
[----:B------:R-:W-:Y:S05]  /*5fb0*/  BRA `(.L_x_98) ;  /* 0xffffffbc00387947 */ /* 0x000fea000383ffff */
.L_x_36:
[----:B------:R-:W-:-:S07]  /*5fc0*/  MOV R2, UR12 ;  /* 0x0000000c00027c02 */ /* 0x000fce0008000f00 */
.L_x_99:
[----:B--2---:R2:W3:Y:S02]  /*5fd0*/  SYNCS.PHASECHK.TRANS64.TRYWAIT P0, [R2+URZ+0x60], RZ ;  /* 0x000060ff020075a7 */ /* 0x0044e400080011ff */
[----:B---3--:R-:W-:Y:S05]  /*5fe0*/  @!P0 NANOSLEEP.SYNCS 0x989680 ;  /* 0x009896800000895d */ /* 0x008fea0003900000 */
[----:B------:R-:W3:Y:S02]  /*5ff0*/  @!P0 SYNCS.PHASECHK.TRANS64 P0, [R2+URZ+0x60], RZ ;  /* 0x000060ff020085a7 */ /* 0x000ee400080010ff */
[----:B---3--:R-:W-:Y:S05]  /*6000*/  @!P0 BRA `(.L_x_99) ;  /* 0xfffffffc00f08947 */ /* 0x008fea000383ffff */
[----:B------:R-:W-:Y:S05]  /*6010*/  BRA `(.L_x_100) ;  /* 0xffffffbc00587947 */ /* 0x000fea000383ffff */
.L_x_39:
[----:B------:R-:W-:Y:S02]  /*6020*/  MOV R2, UR13 ;  /* 0x0000000d00027c02 */ /* 0x000fe40008000f00 */
[----:B------:R-:W-:Y:S02]  /*6030*/  MOV R3, UR13 ;  /* 0x0000000d00037c02 */ /* 0x000fe40008000f00 */
[----:B------:R-:W-:-:S07]  /*6040*/  MOV R0, UR12 ;  /* 0x0000000c00007c02 */ /* 0x000fce0008000f00 */
.L_x_101:
[----:B-1----:R1:W2:Y:S02]  /*6050*/  SYNCS.PHASECHK.TRANS64.TRYWAIT P0, [R0+URZ+0x58], R3 ;  /* 0x00005803000075a7 */ /* 0x0022a400080011ff */
[----:B--2---:R-:W-:Y:S05]  /*6060*/  @!P0 NANOSLEEP.SYNCS 0x989680 ;  /* 0x009896800000895d */ /* 0x004fea0003900000 */
[----:B------:R-:W2:Y:S02]  /*6070*/  @!P0 SYNCS.PHASECHK.TRANS64 P0, [R0+URZ+0x58], R3 ;  /* 0x00005803000085a7 */ /* 0x000ea400080010ff */
[----:B--2---:R-:W-:Y:S05]  /*6080*/  @!P0 BRA `(.L_x_101) ;  /* 0xfffffffc00f08947 */ /* 0x004fea000383ffff */
[----:B------:R-:W-:Y:S05]  /*6090*/  BRA `(.L_x_38) ;  /* 0xffffffc000ac7947 */ /* 0x000fea000383ffff */
.L_x_42:
[----:B------:R-:W-:Y:S02]  /*60a0*/  MOV R2, UR25 ;  /* 0x0000001900027c02 */ /* 0x000fe40008000f00 */
[----:B------:R-:W-:Y:S02]  /*60b0*/  MOV R3, UR25 ;  /* 0x0000001900037c02 */ /* 0x000fe40008000f00 */
[----:B------:R-:W-:Y:S07]  /*60c0*/  MOV R0, UR13 ;  /* 0x0000000d00007c02 */ /* 0x000fee0008000f00 */
.L_x_102:
[----:B-1----:R1:W2:Y:S02]  /*60d0*/  SYNCS.PHASECHK.TRANS64.TRYWAIT P0, [R0+URZ], R3 ;  /* 0x00000003000075a7 */ /* 0x0022a400080011ff */
[----:B--2---:R-:W-:Y:S05]  /*60e0*/  @!P0 NANOSLEEP.SYNCS 0x989680 ;  /* 0x009896800000895d */ /* 0x004fea0003900000 */
[----:B------:R-:W2:Y:S02]  /*60f0*/  @!P0 SYNCS.PHASECHK.TRANS64 P0, [R0+URZ], R3 ;  /* 0x00000003000085a7 */ /* 0x000ea400080010ff */
[----:B--2---:R-:W-:Y:S05]  /*6100*/  @!P0 BRA `(.L_x_102) ;  /* 0xfffffffc00f08947 */ /* 0x004fea000383ffff */
[----:B------:R-:W-:Y:S05]  /*6110*/  BRA `(.L_x_41) ;  /* 0xffffffc400207947 */ /* 0x000fea000383ffff */
.L_x_45:
[-C--:B------:R-:W-:Y:S02]  /*6120*/  MOV R6, R3.reuse ;  /* 0x0000000300067202 */ /* 0x080fe40000000f00 */
[----:B------:R-:W-:-:S07]  /*6130*/  MOV R7, R3 ;  /* 0x0000000300077202 */ /* 0x000fce0000000f00 */
.L_x_103:
[----:B-1----:R1:W2:Y:S02]  /*6140*/  SYNCS.PHASECHK.TRANS64.TRYWAIT P0, [R2+URZ+0x60], R7 ;  /* 0x00006007020075a7 */ /* 0x0022a400080011ff */
[----:B--2---:R-:W-:Y:S05]  /*6150*/  @!P0 NANOSLEEP.SYNCS 0x989680 ;  /* 0x009896800000895d */ /* 0x004fea0003900000 */
[----:B------:R-:W2:Y:S02]  /*6160*/  @!P0 SYNCS.PHASECHK.TRANS64 P0, [R2+URZ+0x60], R7 ;  /* 0x00006007020085a7 */ /* 0x000ea400080010ff */
[----:B--2---:R-:W-:Y:S05]  /*6170*/  @!P0 BRA `(.L_x_103) ;  /* 0xfffffffc00f08947 */ /* 0x004fea000383ffff */
[----:B------:R-:W-:Y:S05]  /*6180*/  BRA `(.L_x_104) ;  /* 0xffffffc400b47947 */ /* 0x000fea000383ffff */
.L_x_60:
[----:B------:R-:W-:-:S07]  /*6190*/  MOV R15, R14 ;  /* 0x0000000e000f7202 */ /* 0x000fce0000000f00 */
.L_x_105:
[----:B-1----:R1:W2:Y:S02]  /*61a0*/  SYNCS.PHASECHK.TRANS64.TRYWAIT P0, [R3+URZ], R15 ;  /* 0x0000000f030075a7 */ /* 0x0022a400080011ff */
[----:B--2---:R-:W-:Y:S05]  /*61b0*/  @!P0 NANOSLEEP.SYNCS 0x989680 ;  /* 0x009896800000895d */ /* 0x004fea0003900000 */
[----:B------:R-:W2:Y:S02]  /*61c0*/  @!P0 SYNCS.PHASECHK.TRANS64 P0, [R3+URZ], R15 ;  /* 0x0000000f030085a7 */ /* 0x000ea400080010ff */
[----:B--2---:R-:W-:Y:S05]  /*61d0*/  @!P0 BRA `(.L_x_105) ;  /* 0xfffffffc00f08947 */ /* 0x004fea000383ffff */
[----:B------:R-:W-:Y:S05]  /*61e0*/  BRA `(.L_x_59) ;  /* 0xffffffcc00787947 */ /* 0x000fea000383ffff */
.L_x_63:
[----:B------:R-:W-:-:S07]  /*61f0*/  MOV R9, R8 ;  /* 0x0000000800097202 */ /* 0x000fce0000000f00 */
.L_x_106:
[----:B-1----:R1:W2:Y:S02]  /*6200*/  SYNCS.PHASECHK.TRANS64.TRYWAIT P0, [R3+URZ], R9 ;  /* 0x00000009030075a7 */ /* 0x0022a400080011ff */
[----:B--2---:R-:W-:Y:S05]  /*6210*/  @!P0 NANOSLEEP.SYNCS 0x989680 ;  /* 0x009896800000895d */ /* 0x004fea0003900000 */
[----:B------:R-:W2:Y:S02]  /*6220*/  @!P0 SYNCS.PHASECHK.TRANS64 P0, [R3+URZ], R9 ;  /* 0x00000009030085a7 */ /* 0x000ea400080010ff */
[----:B--2---:R-:W-:Y:S05]  /*6230*/  @!P0 BRA `(.L_x_106) ;  /* 0xfffffffc00f08947 */ /* 0x004fea000383ffff */
[----:B------:R-:W-:Y:S05]  /*6240*/  BRA `(.L_x_62) ;  /* 0xffffffcc00e07947 */ /* 0x000fea000383ffff */
.L_x_64:
[----:B-1----:R1:W2:Y:S02]  /*6250*/  SYNCS.PHASECHK.TRANS64.TRYWAIT P0, [R3+URZ+0x60], RZ ;  /* 0x000060ff030075a7 */ /* 0x0022a400080011ff */
[----:B--2---:R-:W-:Y:S05]  /*6260*/  @!P0 NANOSLEEP.SYNCS 0x989680 ;  /* 0x009896800000895d */ /* 0x004fea0003900000 */
[----:B------:R-:W2:Y:S02]  /*6270*/  @!P0 SYNCS.PHASECHK.TRANS64 P0, [R3+URZ+0x60], RZ ;  /* 0x000060ff030085a7 */ /* 0x000ea400080010ff */
[----:B--2---:R-:W-:Y:S05]  /*6280*/  @!P0 BRA `(.L_x_64) ;  /* 0xfffffffc00f08947 */ /* 0x004fea000383ffff */
[----:B------:R-:W-:Y:S05]  /*6290*/  BRA `(.L_x_107) ;  /* 0xffffffd000447947 */ /* 0x000fea000383ffff */
.L_x_66:
[----:B------:R-:W-:-:S07]  /*62a0*/  MOV R5, R4 ;  /* 0x0000000400057202 */ /* 0x000fce0000000f00 */
.L_x_108:
[----:B-1----:R1:W2:Y:S02]  /*62b0*/  SYNCS.PHASECHK.TRANS64.TRYWAIT P0, [R3+URZ+0x50], R5 ;  /* 0x00005005030075a7 */ /* 0x0022a400080011ff */
[----:B--2---:R-:W-:Y:S05]  /*62c0*/  @!P0 NANOSLEEP.SYNCS 0x989680 ;  /* 0x009896800000895d */ /* 0x004fea0003900000 */
[----:B------:R-:W2:Y:S02]  /*62d0*/  @!P0 SYNCS.PHASECHK.TRANS64 P0, [R3+URZ+0x50], R5 ;  /* 0x00005005030085a7 */ /* 0x000ea400080010ff */
[----:B--2---:R-:W-:Y:S05]  /*62e0*/  @!P0 BRA `(.L_x_108) ;  /* 0xfffffffc00f08947 */ /* 0x004fea000383ffff */
[----:B------:R-:W-:Y:S05]  /*62f0*/  BRA `(.L_x_109) ;  /* 0xffffffd400687947 */ /* 0x000fea000383ffff */
.L_x_75:
[----:B------:R-:W-:-:S07]  /*6300*/  MOV R7, R6 ;  /* 0x0000000600077202 */ /* 0x000fce0000000f00 */
.L_x_110:
[----:B-1----:R1:W2:Y:S02]  /*6310*/  SYNCS.PHASECHK.TRANS64.TRYWAIT P0, [R5+URZ+0x60], R7 ;  /* 0x00006007050075a7 */ /* 0x0022a400080011ff */
[----:B--2---:R-:W-:Y:S05]  /*6320*/  @!P0 NANOSLEEP.SYNCS 0x989680 ;  /* 0x009896800000895d */ /* 0x004fea0003900000 */
[----:B------:R-:W2:Y:S02]  /*6330*/  @!P0 SYNCS.PHASECHK.TRANS64 P0, [R5+URZ+0x60], R7 ;  /* 0x00006007050085a7 */ /* 0x000ea400080010ff */
[----:B--2---:R-:W-:Y:S05]  /*6340*/  @!P0 BRA `(.L_x_110) ;  /* 0xfffffffc00f08947 */ /* 0x004fea000383ffff */
[----:B------:R-:W-:Y:S05]  /*6350*/  BRA `(.L_x_111) ;  /* 0xfffffff000a47947 */ /* 0x000fea000383ffff */
.L_x_82:
[----:B--2---:R2:W1:Y:S02]  /*6360*/  SYNCS.PHASECHK.TRANS64.TRYWAIT P0, [R3+URZ+0x80], RZ ;  /* 0x000080ff030075a7 */ /* 0x00446400080011ff */
[----:B-1----:R-:W-:Y:S05]  /*6370*/  @!P0 NANOSLEEP.SYNCS 0x989680 ;  /* 0x009896800000895d */ /* 0x002fea0003900000 */
[----:B------:R-:W1:Y:S02]  /*6380*/  @!P0 SYNCS.PHASECHK.TRANS64 P0, [R3+URZ+0x80], RZ ;  /* 0x000080ff030085a7 */ /* 0x000e6400080010ff */
[----:B-1----:R-:W-:Y:S05]  /*6390*/  @!P0 BRA `(.L_x_82) ;  /* 0xfffffffc00f08947 */ /* 0x002fea000383ffff */
[----:B------:R-:W-:Y:S05]  /*63a0*/  BRA `(.L_x_112) ;  /* 0xfffffff400587947 */ /* 0x000fea000383ffff */
        .weak           $__internal_0_$__cuda_sm10x_tcgen05_guardrail_trap_col_being_dealloced_not_returned_by_alloc
        .type           $__internal_0_$__cuda_sm10x_tcgen05_guardrail_trap_col_being_dealloced_not_returned_by_alloc,@function
        .size           $__internal_0_$__cuda_sm10x_tcgen05_guardrail_trap_col_being_dealloced_not_returned_by_alloc,($__internal_1_$__cuda_sm10x_tcgen05_guardrail_trap_phase_invalid_during_alloc - $__internal_0_$__cuda_sm10x_tcgen05_guardrail_trap_col_being_dealloced_not_returned_by_alloc)
$__internal_0_$__cuda_sm10x_tcgen05_guardrail_trap_col_being_dealloced_not_returned_by_alloc:
[----:B------:R-:W-:Y:S05]  /*63b0*/  BPT.TRAP 0x1 ;  /* 0x000000040000795c */ /* 0x000fea0000300000 */
[----:B------:R-:W-:-:S04]  /*63c0*/  HFMA2 R5, -RZ, RZ, 0, 0 ;  /* 0x00000000ff057431 */ /* 0x000fc800000001ff */
[----:B------:R-:W-:Y:S05]  /*63d0*/  RET.REL.NODEC R4 `(kernel_cutlass_kernel_cudnngrouped_gemmgrouped_gemm_swiglugrouped_gemm_swiglu_quantBlockScaledContiguousGroupedGemmKernel_object_at__TiledMMA_ThrLayoutVMNK21111000_PermutationMNK____MMAAt_0) ;  /* 0xffffff9c04087950 */ /* 0x000fea0003c3ffff */
        .weak           $__internal_1_$__cuda_sm10x_tcgen05_guardrail_trap_phase_invalid_during_alloc
        .type           $__internal_1_$__cuda_sm10x_tcgen05_guardrail_trap_phase_invalid_during_alloc,@function
        .size           $__internal_1_$__cuda_sm10x_tcgen05_guardrail_trap_phase_invalid_during_alloc,($__internal_2_$__cuda_sm10x_tcgen05_guardrail_trap_unallocated_columns_being_dealloced - $__internal_1_$__cuda_sm10x_tcgen05_guardrail_trap_phase_invalid_during_alloc)
$__internal_1_$__cuda_sm10x_tcgen05_guardrail_trap_phase_invalid_during_alloc:
[----:B------:R-:W-:Y:S05]  /*63e0*/  BPT.TRAP 0x1 ;  /* 0x000000040000795c */ /* 0x000fea0000300000 */
[----:B------:R-:W-:-:S04]  /*63f0*/  MOV R3, 0x0 ;  /* 0x0000000000037802 */ /* 0x000fc80000000f00 */
[----:B------:R-:W-:Y:S05]  /*6400*/  RET.REL.NODEC R2 `(kernel_cutlass_kernel_cudnngrouped_gemmgrouped_gemm_swiglugrouped_gemm_swiglu_quantBlockScaledContiguousGroupedGemmKernel_object_at__TiledMMA_ThrLayoutVMNK21111000_PermutationMNK____MMAAt_0) ;  /* 0xffffff9802fc7950 */ /* 0x000fea0003c3ffff */
        .weak           $__internal_2_$__cuda_sm10x_tcgen05_guardrail_trap_unallocated_columns_being_dealloced
        .type           $__internal_2_$__cuda_sm10x_tcgen05_guardrail_trap_unallocated_columns_being_dealloced,@function
        .size           $__internal_2_$__cuda_sm10x_tcgen05_guardrail_trap_unallocated_columns_being_dealloced,(.L_x_116 - $__internal_2_$__cuda_sm10x_tcgen05_guardrail_trap_unallocated_columns_being_dealloced)
$__internal_2_$__cuda_sm10x_tcgen05_guardrail_trap_unallocated_columns_being_dealloced:
[----:B------:R-:W-:Y:S05]  /*6410*/  BPT.TRAP 0x1 ;  /* 0x000000040000795c */ /* 0x000fea0000300000 */
[----:B------:R-:W-:-:S04]  /*6420*/  HFMA2 R5, -RZ, RZ, 0, 0 ;  /* 0x00000000ff057431 */ /* 0x000fc800000001ff */
[----:B------:R-:W-:Y:S05]  /*6430*/  RET.REL.NODEC R4 `(kernel_cutlass_kernel_cudnngrouped_gemmgrouped_gemm_swiglugrouped_gemm_swiglu_quantBlockScaledContiguousGroupedGemmKernel_object_at__TiledMMA_ThrLayoutVMNK21111000_PermutationMNK____MMAAt_0) ;  /* 0xffffff9804f07950 */ /* 0x000fea0003c3ffff */
.L_x_113:
[----:B------:R-:W-:-:S00]  /*6440*/  BRA `(.L_x_113) ;  /* 0xfffffffc00fc7947 */ /* 0x000fc0000383ffff */
[----:B------:R-:W-:-:S00]  /*6450*/  NOP ;  /* 0x0000000000007918 */ /* 0x000fc00000000000 */
        /* <DEDUP_REMOVED lines=10> */
.L_x_116:


//--------------------- .nv.shared.kernel_cutlass_kernel_cudnngrouped_gemmgrouped_gemm_swiglugrouped_gemm_swiglu_quantBlockScaledContiguousGroupedGemmKernel_object_at__TiledMMA_ThrLayoutVMNK21111000_PermutationMNK____MMAAt_0 --------------------------
	.section	.nv.shared.kernel_cutlass_kernel_cudnngrouped_gemmgrouped_gemm_swiglugrouped_gemm_swiglu_quantBlockScaledContiguousGroupedGemmKernel_object_at__TiledMMA_ThrLayoutVMNK21111000_PermutationMNK____MMAAt_0,"aw",@nobits
	.sectionflags	@""
	.align	1024
	.zero		1024


//--------------------- .nv.shared.reserved.0     --------------------------
	.section	.nv.shared.reserved.0,"aw",@nobits
	.align	8
	.weak		__nv_reservedSMEM_offset_0_alias
	.size		__nv_reservedSMEM_offset_0_alias, 0, 64
	.other		__nv_reservedSMEM_offset_0_alias,@"STO_CUDA_RESERVED_SHARED STV_DEFAULT"
__nv_reservedSMEM_offset_0_alias:
	.zero		0
.nv.shared.reserved.0:
	.zero		64
	.weak		__nv_reservedSMEM_allocation_phase
	.type		__nv_reservedSMEM_allocation_phase,@object
	.size		__nv_reservedSMEM_allocation_phase,(.L_0 - __nv_reservedSMEM_allocation_phase)
__nv_reservedSMEM_allocation_phase:
	.zero		1
.L_0:
	.zero		7
	.weak		__nv_reservedSMEM_devtool_atexit_pc
	.type		__nv_reservedSMEM_devtool_atexit_pc,@object
	.size		__nv_reservedSMEM_devtool_atexit_pc,(__nv_reservedSMEM_allocation_mask - __nv_reservedSMEM_devtool_atexit_pc)
__nv_reservedSMEM_devtool_atexit_pc:
	.zero		8
	.weak		__nv_reservedSMEM_allocation_mask
	.type		__nv_reservedSMEM_allocation_mask,@object
	.size		__nv_reservedSMEM_allocation_mask,(.L_2 - __nv_reservedSMEM_allocation_mask)
__nv_reservedSMEM_allocation_mask:
	.zero		4
.L_2:
	.zero		4
	.weak		__nv_reservedSMEM_tmem_allocation_pipeline_mbarrier
	.type		__nv_reservedSMEM_tmem_allocation_pipeline_mbarrier,@object
	.size		__nv_reservedSMEM_tmem_allocation_pipeline_mbarrier,(__nv_reservedSMEM_tmem_allocation_pipeline_mbarrier_parity - __nv_reservedSMEM_tmem_allocation_pipeline_mbarrier)
__nv_reservedSMEM_tmem_allocation_pipeline_mbarrier:
	.zero		8
	.weak		__nv_reservedSMEM_tmem_allocation_pipeline_mbarrier_parity
	.type		__nv_reservedSMEM_tmem_allocation_pipeline_mbarrier_parity,@object
	.size		__nv_reservedSMEM_tmem_allocation_pipeline_mbarrier_parity,(.L_4 - __nv_reservedSMEM_tmem_allocation_pipeline_mbarrier_parity)
__nv_reservedSMEM_tmem_allocation_pipeline_mbarrier_parity:
	.zero		4
.L_4:


//--------------------- .nv.constant0.kernel_cutlass_kernel_cudnngrouped_gemmgrouped_gemm_swiglugrouped_gemm_swiglu_quantBlockScaledContiguousGroupedGemmKernel_object_at__TiledMMA_ThrLayoutVMNK21111000_PermutationMNK____MMAAt_0 --------------------------
	.section	.nv.constant0.kernel_cutlass_kernel_cudnngrouped_gemmgrouped_gemm_swiglugrouped_gemm_swiglu_quantBlockScaledContiguousGroupedGemmKernel_object_at__TiledMMA_ThrLayoutVMNK21111000_PermutationMNK____MMAAt_0,"a",@progbits
	.sectionflags	@""
	.align	4
.nv.constant0.kernel_cutlass_kernel_cudnngrouped_gemmgrouped_gemm_swiglugrouped_gemm_swiglu_quantBlockScaledContiguousGroupedGemmKernel_object_at__TiledMMA_ThrLayoutVMNK21111000_PermutationMNK____MMAAt_0:
	.zero		1924


//--------------------- SYMBOLS --------------------------

	.type		.nv.reservedSmem.offset0,@object
	.size		.nv.reservedSmem.offset0,0x4
	.type		.nv.reservedSmem.cap,@object
	.size		.nv.reservedSmem.cap,0x4
